	.target	sm_100a

	.elftype	@"ET_EXEC"


//--------------------- .note.nv.tkinfo           --------------------------
	.section	.note.nv.tkinfo,"",@"SHT_NOTE"
	.sectionflags	@"SHF_NOTE_NV_TKINFO"
	.tkinfo
        /*0018*/ 	.word	0x00000081
        /*0030*/ 	.string	""
        /*0030*/ 	.string	"ptxas-blackwell"
        /*0030*/ 	.string	"Cuda compilation tools, release 12.9, V12.9.86"
        /*0030*/ 	.string	"Build cuda_12.9.r12.9/compiler.36037853_0"
        /*0030*/ 	.string	"-v  -suppress-debug-info  -lineinfo  -arch sm_100a "



//--------------------- .note.nv.cuver            --------------------------
	.section	.note.nv.cuver,"",@"SHT_NOTE"
	.sectionflags	@"SHF_NOTE_NV_CUVER"
        /*0018*/ 	.short	0x0001
        /*001a*/ 	.short	0x0064
        /*001c*/ 	.short	0x0001
        /*001e*/ 	.short	0x0000
        /*0020*/ 	.short	0x0001
        /*0022*/ 	.short	0x0000


//--------------------- .nv.info                  --------------------------
	.section	.nv.info,"",@"SHT_CUDA_INFO"
	.align	4


	//----- nvinfo : EIATTR_REGCOUNT
	.align		4
        /*0000*/ 	.byte	0x04, 0x2f
        /*0002*/ 	.short	(.L_4 - .L_3)
	.align		4
.L_3:
        /*0004*/ 	.word	index@(gluon_tcgen05)
        /*0008*/ 	.word	0x00000047


	//----- nvinfo : EIATTR_FRAME_SIZE
	.align		4
.L_4:
        /*000c*/ 	.byte	0x04, 0x11
        /*000e*/ 	.short	(.L_6 - .L_5)
	.align		4
.L_5:
        /*0010*/ 	.word	index@($__internal_2_$__cuda_sm10x_tcgen05_guardrail_trap_unallocated_columns_being_dealloced)
        /*0014*/ 	.word	0x00000000


	//----- nvinfo : EIATTR_FRAME_SIZE
	.align		4
.L_6:
        /*0018*/ 	.byte	0x04, 0x11
        /*001a*/ 	.short	(.L_8 - .L_7)
	.align		4
.L_7:
        /*001c*/ 	.word	index@($__internal_1_$__cuda_sm10x_tcgen05_guardrail_trap_phase_invalid_during_alloc)
        /*0020*/ 	.word	0x00000000


	//----- nvinfo : EIATTR_FRAME_SIZE
	.align		4
.L_8:
        /*0024*/ 	.byte	0x04, 0x11
        /*0026*/ 	.short	(.L_10 - .L_9)
	.align		4
.L_9:
        /*0028*/ 	.word	index@($__internal_0_$__cuda_sm10x_tcgen05_guardrail_trap_col_being_dealloced_not_returned_by_alloc)
        /*002c*/ 	.word	0x00000000


	//----- nvinfo : EIATTR_FRAME_SIZE
	.align		4
.L_10:
        /*0030*/ 	.byte	0x04, 0x11
        /*0032*/ 	.short	(.L_12 - .L_11)
	.align		4
.L_11:
        /*0034*/ 	.word	index@(gluon_tcgen05)
        /*0038*/ 	.word	0x00000000


	//----- nvinfo : EIATTR_MIN_STACK_SIZE
	.align		4
.L_12:
        /*003c*/ 	.byte	0x04, 0x12
        /*003e*/ 	.short	(.L_14 - .L_13)
	.align		4
.L_13:
        /*0040*/ 	.word	index@(gluon_tcgen05)
        /*0044*/ 	.word	0x00000000
.L_14:


//--------------------- .nv.info.gluon_tcgen05    --------------------------
	.section	.nv.info.gluon_tcgen05,"",@"SHT_CUDA_INFO"
	.sectionflags	@""
	.align	4


	//----- nvinfo : EIATTR_CUDA_API_VERSION
	.align		4
        /*0000*/ 	.byte	0x04, 0x37
        /*0002*/ 	.short	(.L_16 - .L_15)
.L_15:
        /*0004*/ 	.word	0x00000081


	//----- nvinfo : EIATTR_KPARAM_INFO
	.align		4
.L_16:
        /*0008*/ 	.byte	0x04, 0x17
        /*000a*/ 	.short	(.L_18 - .L_17)
.L_17:
        /*000c*/ 	.word	0x00000000
        /*0010*/ 	.short	0x000a
        /*0012*/ 	.short	0x0048
        /*0014*/ 	.byte	0x00, 0xf4, 0x21, 0x00


	//----- nvinfo : EIATTR_KPARAM_INFO
	.align		4
.L_18:
        /*0018*/ 	.byte	0x04, 0x17
        /*001a*/ 	.short	(.L_20 - .L_19)
.L_19:
        /*001c*/ 	.word	0x00000000
        /*0020*/ 	.short	0x0009
        /*0022*/ 	.short	0x0040
        /*0024*/ 	.byte	0x00, 0xf4, 0x21, 0x00


	//----- nvinfo : EIATTR_KPARAM_INFO
	.align		4
.L_20:
        /*0028*/ 	.byte	0x04, 0x17
        /*002a*/ 	.short	(.L_22 - .L_21)
.L_21:
        /*002c*/ 	.word	0x00000000
        /*0030*/ 	.short	0x0008
        /*0032*/ 	.short	0x0038
        /*0034*/ 	.byte	0x00, 0xf0, 0x21, 0x00


	//----- nvinfo : EIATTR_KPARAM_INFO
	.align		4
.L_22:
        /*0038*/ 	.byte	0x04, 0x17
        /*003a*/ 	.short	(.L_24 - .L_23)
.L_23:
        /*003c*/ 	.word	0x00000000
        /*0040*/ 	.short	0x0007
        /*0042*/ 	.short	0x0030
        /*0044*/ 	.byte	0x00, 0xf0, 0x21, 0x00


	//----- nvinfo : EIATTR_KPARAM_INFO
	.align		4
.L_24:
        /*0048*/ 	.byte	0x04, 0x17
        /*004a*/ 	.short	(.L_26 - .L_25)
.L_25:
        /*004c*/ 	.word	0x00000000
        /*0050*/ 	.short	0x0006
        /*0052*/ 	.short	0x0028
        /*0054*/ 	.byte	0x00, 0xf0, 0x21, 0x00


	//----- nvinfo : EIATTR_KPARAM_INFO
	.align		4
.L_26:
        /*0058*/ 	.byte	0x04, 0x17
        /*005a*/ 	.short	(.L_28 - .L_27)
.L_27:
        /*005c*/ 	.word	0x00000000
        /*0060*/ 	.short	0x0005
        /*0062*/ 	.short	0x0020
        /*0064*/ 	.byte	0x00, 0xf0, 0x11, 0x00


	//----- nvinfo : EIATTR_KPARAM_INFO
	.align		4
.L_28:
        /*0068*/ 	.byte	0x04, 0x17
        /*006a*/ 	.short	(.L_30 - .L_29)
.L_29:
        /*006c*/ 	.word	0x00000000
        /*0070*/ 	.short	0x0004
        /*0072*/ 	.short	0x001c
        /*0074*/ 	.byte	0x00, 0xf0, 0x11, 0x00


	//----- nvinfo : EIATTR_KPARAM_INFO
	.align		4
.L_30:
        /*0078*/ 	.byte	0x04, 0x17
        /*007a*/ 	.short	(.L_32 - .L_31)
.L_31:
        /*007c*/ 	.word	0x00000000
        /*0080*/ 	.short	0x0003
        /*0082*/ 	.short	0x0018
        /*0084*/ 	.byte	0x00, 0xf0, 0x11, 0x00


	//----- nvinfo : EIATTR_KPARAM_INFO
	.align		4
.L_32:
        /*0088*/ 	.byte	0x04, 0x17
        /*008a*/ 	.short	(.L_34 - .L_33)
.L_33:
        /*008c*/ 	.word	0x00000000
        /*0090*/ 	.short	0x0002
        /*0092*/ 	.short	0x0010
        /*0094*/ 	.byte	0x00, 0xf4, 0x21, 0x00


	//----- nvinfo : EIATTR_KPARAM_INFO
	.align		4
.L_34:
        /*0098*/ 	.byte	0x04, 0x17
        /*009a*/ 	.short	(.L_36 - .L_35)
.L_35:
        /*009c*/ 	.word	0x00000000
        /*00a0*/ 	.short	0x0001
        /*00a2*/ 	.short	0x0008
        /*00a4*/ 	.byte	0x00, 0xf4, 0x21, 0x00


	//----- nvinfo : EIATTR_KPARAM_INFO
	.align		4
.L_36:
        /*00a8*/ 	.byte	0x04, 0x17
        /*00aa*/ 	.short	(.L_38 - .L_37)
.L_37:
        /*00ac*/ 	.word	0x00000000
        /*00b0*/ 	.short	0x0000
        /*00b2*/ 	.short	0x0000
        /*00b4*/ 	.byte	0x00, 0xf4, 0x21, 0x00


	//----- nvinfo : EIATTR_AT_ENTRY_FRAGMENTS
	.align		4
.L_38:
        /*00b8*/ 	.byte	0x04, 0x4f
        /*00ba*/ 	.short	(.L_40 - .L_39)


	//   ....[0]....
.L_39:
        /*00bc*/ 	.word	0x00000004


	//----- nvinfo : EIATTR_RESERVED_SMEM_USED
	.align		4
.L_40:
        /*00c0*/ 	.byte	0x01, 0x41
	.zero		2


	//----- nvinfo : EIATTR_SPARSE_MMA_MASK
	.align		4
        /*00c4*/ 	.byte	0x03, 0x50
        /*00c6*/ 	.short	0x0000


	//----- nvinfo : EIATTR_TCGEN05_1CTA_USED
	.align		4
        /*00c8*/ 	.byte	0x01, 0x51
	.zero		2


	//----- nvinfo : EIATTR_MAXREG_COUNT
	.align		4
        /*00cc*/ 	.byte	0x03, 0x1b
        /*00ce*/ 	.short	0x00ff


	//----- nvinfo : EIATTR_NUM_BARRIERS
	.align		4
        /*00d0*/ 	.byte	0x02, 0x4c
        /*00d2*/ 	.byte	0x01
	.zero		1


	//----- nvinfo : EIATTR_INT_WARP_WIDE_INSTR_OFFSETS
	.align		4
        /*00d4*/ 	.byte	0x04, 0x31
        /*00d6*/ 	.short	(.L_42 - .L_41)


	//   ....[0]....
.L_41:
        /*00d8*/ 	.word	0x00001770


	//   ....[1]....
        /*00dc*/ 	.word	0x00001790


	//   ....[2]....
        /*00e0*/ 	.word	0x00001820


	//   ....[3]....
        /*00e4*/ 	.word	0x000019d0


	//   ....[4]....
        /*00e8*/ 	.word	0x000019e0


	//   ....[5]....
        /*00ec*/ 	.word	0x000019f0


	//   ....[6]....
        /*00f0*/ 	.word	0x00001a00


	//   ....[7]....
        /*00f4*/ 	.word	0x00001d20


	//   ....[8]....
        /*00f8*/ 	.word	0x00001d30


	//   ....[9]....
        /*00fc*/ 	.word	0x00001eb0


	//   ....[10]....
        /*0100*/ 	.word	0x00001f00


	//   ....[11]....
        /*0104*/ 	.word	0x00001f10


	//   ....[12]....
        /*0108*/ 	.word	0x00001f40


	//   ....[13]....
        /*010c*/ 	.word	0x00002230


	//   ....[14]....
        /*0110*/ 	.word	0x00002240


	//   ....[15]....
        /*0114*/ 	.word	0x000024d0


	//   ....[16]....
        /*0118*/ 	.word	0x000024e0


	//   ....[17]....
        /*011c*/ 	.word	0x000029d0


	//   ....[18]....
        /*0120*/ 	.word	0x00002a20


	//----- nvinfo : EIATTR_COOP_GROUP_MASK_REGIDS
	.align		4
.L_42:
        /*0124*/ 	.byte	0x04, 0x29
        /*0126*/ 	.short	(.L_44 - .L_43)


	//   ....[0]....
.L_43:
        /*0128*/ 	.word	0xffffffff


	//   ....[1]....
        /*012c*/ 	.word	0xffffffff


	//   ....[2]....
        /*0130*/ 	.word	0xffffffff


	//   ....[3]....
        /*0134*/ 	.word	0xffffffff


	//   ....[4]....
        /*0138*/ 	.word	0xffffffff


	//   ....[5]....
        /*013c*/ 	.word	0xffffffff


	//   ....[6]....
        /*0140*/ 	.word	0xffffffff


	//   ....[7]....
        /*0144*/ 	.word	0xffffffff


	//   ....[8]....
        /*0148*/ 	.word	0xffffffff


	//   ....[9]....
        /*014c*/ 	.word	0xffffffff


	//----- nvinfo : EIATTR_COOP_GROUP_INSTR_OFFSETS
	.align		4
.L_44:
        /*0150*/ 	.byte	0x04, 0x28
        /*0152*/ 	.short	(.L_46 - .L_45)


	//   ....[0]....
.L_45:
        /*0154*/ 	.word	0x00000050


	//   ....[1]....
        /*0158*/ 	.word	0x00000310


	//   ....[2]....
        /*015c*/ 	.word	0x00000500


	//   ....[3]....
        /*0160*/ 	.word	0x000009a0


	//   ....[4]....
        /*0164*/ 	.word	0x00000ae0


	//   ....[5]....
        /*0168*/ 	.word	0x00000fe0


	//   ....[6]....
        /*016c*/ 	.word	0x00001120


	//   ....[7]....
        /*0170*/ 	.word	0x00001610


	//   ....[8]....
        /*0174*/ 	.word	0x00002860


	//   ....[9]....
        /*0178*/ 	.word	0x00002ad0


	//----- nvinfo : EIATTR_VRC_CTA_INIT_COUNT
	.align		4
.L_46:
        /*017c*/ 	.byte	0x02, 0x4a
        /*017e*/ 	.byte	0x80
	.zero		1


	//----- nvinfo : EIATTR_MBARRIER_INSTR_OFFSETS
	.align		4
        /*0180*/ 	.byte	0x04, 0x39
        /*0182*/ 	.short	(.L_48 - .L_47)


	//   ....[0]....
.L_47:
        /*0184*/ 	.word	0x00001840
        /*0188*/ 	.word	0x000000ff
        /*018c*/ 	.word	0x0000c000
        /*0190*/ 	.short	0x0100
        /*0192*/ 	.byte	0x08
	.zero		1


	//   ....[1]....
        /*0194*/ 	.word	0x00001850
        /*0198*/ 	.word	0x000000ff
        /*019c*/ 	.word	0x0000c010
        /*01a0*/ 	.short	0x0100
        /*01a2*/ 	.byte	0x08
	.zero		1


	//   ....[2]....
        /*01a4*/ 	.word	0x00001900
        /*01a8*/ 	.word	0x000000ff
        /*01ac*/ 	.word	0x0000c008
        /*01b0*/ 	.short	0x0100
        /*01b2*/ 	.byte	0x08
	.zero		1


	//   ....[3]....
        /*01b4*/ 	.word	0x00001910
        /*01b8*/ 	.word	0x000000ff
        /*01bc*/ 	.word	0x0000c018
        /*01c0*/ 	.short	0x0100
        /*01c2*/ 	.byte	0x08
	.zero		1


	//   ....[4]....
        /*01c4*/ 	.word	0x00001ae0
        /*01c8*/ 	.word	0x000000ff
        /*01cc*/ 	.word	0x0000c000
        /*01d0*/ 	.short	0x010a
        /*01d2*/ 	.byte	0x08
	.zero		1


	//   ....[5]....
        /*01d4*/ 	.word	0x00001d80
        /*01d8*/ 	.word	0x000000ff
        /*01dc*/ 	.word	0x0000c010
        /*01e0*/ 	.short	0x010a
        /*01e2*/ 	.byte	0x08
	.zero		1


	//   ....[6]....
        /*01e4*/ 	.word	0x00001fb0
        /*01e8*/ 	.word	0x000000ff
        /*01ec*/ 	.word	0x0000c000
        /*01f0*/ 	.short	0x010a
        /*01f2*/ 	.byte	0x1c
	.zero		1


	//   ....[7]....
        /*01f4*/ 	.word	0x00002280
        /*01f8*/ 	.word	0x000000ff
        /*01fc*/ 	.word	0x0000c010
        /*0200*/ 	.short	0x010a
        /*0202*/ 	.byte	0x1c
	.zero		1


	//   ....[8]....
        /*0204*/ 	.word	0x00002350
        /*0208*/ 	.word	0x000000ff
        /*020c*/ 	.word	0x0000c000
        /*0210*/ 	.short	0x0108
        /*0212*/ 	.byte	0x08
	.zero		1


	//   ....[9]....
        /*0214*/ 	.word	0x00002360
        /*0218*/ 	.word	0x000000ff
        /*021c*/ 	.word	0x0000c010
        /*0220*/ 	.short	0x0108
        /*0222*/ 	.byte	0x08
	.zero		1


	//   ....[10]....
        /*0224*/ 	.word	0x000023b0
        /*0228*/ 	.word	0x000000ff
        /*022c*/ 	.word	0x0000c008
        /*0230*/ 	.short	0x0108
        /*0232*/ 	.byte	0x08
	.zero		1


	//   ....[11]....
        /*0234*/ 	.word	0x000023c0
        /*0238*/ 	.word	0x000000ff
        /*023c*/ 	.word	0x0000c018
        /*0240*/ 	.short	0x0108
        /*0242*/ 	.byte	0x08
	.zero		1


	//   ....[12]....
        /*0244*/ 	.word	0x00002af0
        /*0248*/ 	.word	0x000000ff
        /*024c*/ 	.word	0x0000c000
        /*0250*/ 	.short	0x010a
        /*0252*/ 	.byte	0x08
	.zero		1


	//   ....[13]....
        /*0254*/ 	.word	0x00002b20
        /*0258*/ 	.word	0x000000ff
        /*025c*/ 	.word	0x0000c010
        /*0260*/ 	.short	0x010a
        /*0262*/ 	.byte	0x08
	.zero		1


	//   ....[14]....
        /*0264*/ 	.word	0x00002b50
        /*0268*/ 	.word	0x000000ff
        /*026c*/ 	.word	0x0000c000
        /*0270*/ 	.short	0x010a
        /*0272*/ 	.byte	0x1c
	.zero		1


	//   ....[15]....
        /*0274*/ 	.word	0x00002b80
        /*0278*/ 	.word	0x000000ff
        /*027c*/ 	.word	0x0000c010
        /*0280*/ 	.short	0x010a
        /*0282*/ 	.byte	0x1c
	.zero		1


	//----- nvinfo : EIATTR_NUM_MBARRIERS
	.align		4
.L_48:
        /*0284*/ 	.byte	0x03, 0x38
        /*0286*/ 	.short	0x0004


	//----- nvinfo : EIATTR_EXIT_INSTR_OFFSETS
	.align		4
        /*0288*/ 	.byte	0x04, 0x1c
        /*028a*/ 	.short	(.L_50 - .L_49)


	//   ....[0]....
.L_49:
        /*028c*/ 	.word	0x00002ae0


	//----- nvinfo : EIATTR_REQNTID
	.align		4
.L_50:
        /*0290*/ 	.byte	0x04, 0x10
        /*0292*/ 	.short	(.L_52 - .L_51)
.L_51:
        /*0294*/ 	.word	0x00000080
        /*0298*/ 	.word	0x00000001
        /*029c*/ 	.word	0x00000001


	//----- nvinfo : EIATTR_CRS_STACK_SIZE
	.align		4
.L_52:
        /*02a0*/ 	.byte	0x04, 0x1e
        /*02a2*/ 	.short	(.L_54 - .L_53)
.L_53:
        /*02a4*/ 	.word	0x00000000


	//----- nvinfo : EIATTR_CBANK_PARAM_SIZE
	.align		4
.L_54:
        /*02a8*/ 	.byte	0x03, 0x19
        /*02aa*/ 	.short	0x0050


	//----- nvinfo : EIATTR_PARAM_CBANK
	.align		4
        /*02ac*/ 	.byte	0x04, 0x0a
        /*02ae*/ 	.short	(.L_56 - .L_55)
	.align		4
.L_55:
        /*02b0*/ 	.word	index@(.nv.constant0.gluon_tcgen05)
        /*02b4*/ 	.short	0x0380
        /*02b6*/ 	.short	0x0050


	//----- nvinfo : EIATTR_SW_WAR
	.align		4
.L_56:
        /*02b8*/ 	.byte	0x04, 0x36
        /*02ba*/ 	.short	(.L_58 - .L_57)
.L_57:
        /*02bc*/ 	.word	0x00000008
.L_58:


//--------------------- .nv.compat                --------------------------
	.section	.nv.compat,"",@"SHT_CUDA_COMPAT_INFO"
	.align	4
        /*0000*/ 	.byte	0x02, 0x02, 0x02, 0x00, 0x02, 0x05, 0x05, 0x00, 0x02, 0x03, 0x03, 0x00, 0x02, 0x06, 0x01, 0x00


//--------------------- .nv.callgraph             --------------------------
	.section	.nv.callgraph,"",@"SHT_CUDA_CALLGRAPH"
	.align	4
	.sectionentsize	8
	.align		4
        /*0000*/ 	.word	0x00000000
	.align		4
        /*0004*/ 	.word	0xffffffff
	.align		4
        /*0008*/ 	.word	0x00000000
	.align		4
        /*000c*/ 	.word	0xfffffffe
	.align		4
        /*0010*/ 	.word	0x00000000
	.align		4
        /*0014*/ 	.word	0xfffffffd
	.align		4
        /*0018*/ 	.word	0x00000000
	.align		4
        /*001c*/ 	.word	0xfffffffc


//--------------------- .text.gluon_tcgen05       --------------------------
	.section	.text.gluon_tcgen05,"ax",@progbits
	.align	128
        .global         gluon_tcgen05
        .type           gluon_tcgen05,@function
        .size           gluon_tcgen05,(.L_x_77 - gluon_tcgen05)
        .other          gluon_tcgen05,@"STO_CUDA_ENTRY STV_DEFAULT"
gluon_tcgen05:
.text.gluon_tcgen05:
[----:B------:R-:W1:Y:S01]  /*0000*/  LDC R1, c[0x0][0x37c] ;  /* 0x0000df00ff017b82 */ /* 0x000e620000000800 */
[----:B------:R-:W2:Y:S02]  /*0010*/  S2R R0, SR_TID.X ;  /* 0x0000000000007919 */ /* 0x000ea40000002100 */
[----:B--2---:R-:W-:-:S13]  /*0020*/  ISETP.GE.U32.AND P2, PT, R0, 0x20, PT ;  /* 0x000000200000780c */ /* 0x004fda0003f46070 */
[----:B------:R-:W-:Y:S05]  /*0030*/  @P2 BRA `(.L_x_0) ;  /* 0x0000000000b82947 */ /* 0x000fea0003800000 */
[----:B------:R-:W2:Y:S01]  /*0040*/  S2UR UR6, SR_CgaCtaId ;  /* 0x00000000000679c3 */ /* 0x000ea20000008800 */
[----:B------:R-:W-:Y:S01]  /*0050*/  NOP ;  /* 0x0000000000007918 */ /* 0x000fe20000000000 */
[----:B------:R-:W-:Y:S02]  /*0060*/  UMOV UR4, 0x40 ;  /* 0x0000004000047882 */ /* 0x000fe40000000000 */
[----:B--2---:R-:W-:-:S09]  /*0070*/  ULEA UR4, UR6, UR4, 0x18 ;  /* 0x0000000406047291 */ /* 0x004fd2000f8ec0ff */
[----:B------:R-:W2:Y:S01]  /*0080*/  LDS.U8 R2, [UR4] ;  /* 0x00000004ff027984 */ /* 0x000ea20008000000 */
[----:B------:R-:W-:Y:S02]  /*0090*/  UMOV UR4, 0x400 ;  /* 0x0000040000047882 */ /* 0x000fe40000000000 */
[----:B------:R-:W-:Y:S01]  /*00a0*/  ULEA UR4, UR6, UR4, 0x18 ;  /* 0x0000000406047291 */ /* 0x000fe2000f8ec0ff */
[----:B--2---:R-:W-:-:S13]  /*00b0*/  ISETP.NE.AND P0, PT, R2, RZ, PT ;  /* 0x000000ff0200720c */ /* 0x004fda0003f05270 */
[----:B------:R-:W-:Y:S05]  /*00c0*/  @P0 BRA `(.L_x_1) ;  /* 0x00000000007c0947 */ /* 0x000fea0003800000 */
[----:B------:R-:W-:-:S13]  /*00d0*/  ELECT P0, URZ, PT ;  /* 0x0000000000ff782f */ /* 0x000fda0003800000 */
[----:B------:R-:W-:Y:S05]  /*00e0*/  @!P0 BRA `(.L_x_2) ;  /* 0x0000000000848947 */ /* 0x000fea0003800000 */
[----:B------:R-:W-:Y:S01]  /*00f0*/  UMOV UR5, 0x2 ;  /* 0x0000000200057882 */ /* 0x000fe20000000000 */
[----:B------:R-:W-:Y:S02]  /*0100*/  IMAD.MOV.U32 R5, RZ, RZ, 0x1 ;  /* 0x00000001ff057424 */ /* 0x000fe400078e00ff */
[----:B------:R-:W-:Y:S02]  /*0110*/  IMAD.MOV.U32 R3, RZ, RZ, 0x3 ;  /* 0x00000003ff037424 */ /* 0x000fe400078e00ff */
[----:B------:R-:W-:Y:S04]  /*0120*/  DEPBAR.LE SB2, 0x36 ;  /* 0x0000ad800000791a */ /* 0x000fe80000000000 */
[----:B------:R-:W2:Y:S02]  /*0130*/  UTCATOMSWS.FIND_AND_SET.ALIGN UP0, UR5, UR5 ;  /* 0x00000005000575e3 */ /* 0x000ea40008000800 */
[----:B--2---:R-:W-:-:S04]  /*0140*/  PLOP3.LUT P0, PT, PT, PT, UP0, 0x80, 0x8 ;  /* 0x000000000008781c */ /* 0x004fc80003f0f008 */
[----:B------:R-:W-:-:S04]  /*0150*/  SEL R2, RZ, 0xffffffff, !P0 ;  /* 0xffffffffff027807 */ /* 0x000fc80004000000 */
[----:B------:R-:W-:Y:S01]  /*0160*/  ISETP.NE.AND P0, PT, R2, RZ, PT ;  /* 0x000000ff0200720c */ /* 0x000fe20003f05270 */
[----:B------:R-:W-:-:S12]  /*0170*/  IMAD.U32 R2, RZ, RZ, UR5 ;  /* 0x00000005ff027e24 */ /* 0x000fd8000f8e00ff */
[----:B------:R-:W-:Y:S05]  /*0180*/  @P0 BRA `(.L_x_3) ;  /* 0x0000000000240947 */ /* 0x000fea0003800000 */
.L_x_4:
[----:B------:R-:W-:Y:S05]  /*0190*/  NANOSLEEP 0x64 ;  /* 0x000000640000795d */ /* 0x000fea0003800000 */
[----:B------:R-:W-:-:S05]  /*01a0*/  UMOV UR5, 0x2 ;  /* 0x0000000200057882 */ /* 0x000fca0000000000 */
[----:B------:R-:W-:Y:S04]  /*01b0*/  DEPBAR.LE SB2, 0x36 ;  /* 0x0000ad800000791a */ /* 0x000fe80000000000 */
[----:B------:R-:W2:Y:S02]  /*01c0*/  UTCATOMSWS.FIND_AND_SET.ALIGN UP0, UR5, UR5 ;  /* 0x00000005000575e3 */ /* 0x000ea40008000800 */
[----:B--2---:R-:W-:-:S04]  /*01d0*/  PLOP3.LUT P0, PT, PT, PT, UP0, 0x80, 0x8 ;  /* 0x000000000008781c */ /* 0x004fc80003f0f008 */
[----:B------:R-:W-:-:S04]  /*01e0*/  SEL R2, RZ, 0xffffffff, !P0 ;  /* 0xffffffffff027807 */ /* 0x000fc80004000000 */
[----:B------:R-:W-:Y:S01]  /*01f0*/  ISETP.NE.AND P0, PT, R2, RZ, PT ;  /* 0x000000ff0200720c */ /* 0x000fe20003f05270 */
[----:B------:R-:W-:-:S12]  /*0200*/  IMAD.U32 R2, RZ, RZ, UR5 ;  /* 0x00000005ff027e24 */ /* 0x000fd8000f8e00ff */
[----:B------:R-:W-:Y:S05]  /*0210*/  @!P0 BRA `(.L_x_4) ;  /* 0xfffffffc00dc8947 */ /* 0x000fea000383ffff */
.L_x_3:
[C---:B------:R-:W-:Y:S01]  /*0220*/  VIADD R4, R2.reuse, 0x10 ;  /* 0x0000001002047836 */ /* 0x040fe20000000000 */
[----:B------:R-:W-:Y:S01]  /*0230*/  UMOV UR5, 0x50 ;  /* 0x0000005000057882 */ /* 0x000fe20000000000 */
[----:B------:R-:W-:Y:S01]  /*0240*/  SHF.L.U32 R3, R3, R2, RZ ;  /* 0x0000000203037219 */ /* 0x000fe200000006ff */
[----:B------:R-:W-:Y:S01]  /*0250*/  ULEA UR5, UR6, UR5, 0x18 ;  /* 0x0000000506057291 */ /* 0x000fe2000f8ec0ff */
[----:B------:R-:W-:Y:S01]  /*0260*/  IMAD.SHL.U32 R2, R2, 0x20, RZ ;  /* 0x0000002002027824 */ /* 0x000fe200078e00ff */
[----:B------:R-:W-:-:S04]  /*0270*/  SHF.L.U32 R4, R5, R4, RZ ;  /* 0x0000000405047219 */ /* 0x000fc800000006ff */
[----:B------:R-:W-:-:S05]  /*0280*/  LOP3.LUT R3, R4, R3, RZ, 0xfc, !PT ;  /* 0x0000000304037212 */ /* 0x000fca00078efcff */
[----:B------:R2:W-:Y:S04]  /*0290*/  ATOMS.OR RZ, [UR5], R3 ;  /* 0x00000003ffff798c */ /* 0x0005e8000b000005 */
[----:B------:R2:W-:Y:S01]  /*02a0*/  STS [UR4], R2 ;  /* 0x00000002ff007988 */ /* 0x0005e20008000804 */
[----:B------:R-:W-:Y:S05]  /*02b0*/  BRA `(.L_x_2) ;  /* 0x0000000000107947 */ /* 0x000fea0003800000 */
.L_x_1:
[----:B------:R-:W-:Y:S01]  /*02c0*/  IMAD.MOV.U32 R3, RZ, RZ, -0x1 ;  /* 0xffffffffff037424 */ /* 0x000fe200078e00ff */
[----:B------:R-:W-:-:S04]  /*02d0*/  MOV R2, 0x300 ;  /* 0x0000030000027802 */ /* 0x000fc80000000f00 */
[----:B------:R2:W-:Y:S03]  /*02e0*/  STS [UR4], R3 ;  /* 0x00000003ff007988 */ /* 0x0005e60008000804 */
[----:B-12---:R-:W-:Y:S05]  /*02f0*/  CALL.REL.NOINC `($__internal_1_$__cuda_sm10x_tcgen05_guardrail_trap_phase_invalid_during_alloc) ;  /* 0x0000002800387944 */ /* 0x006fea0003c00000 */
.L_x_2:
[----:B------:R-:W-:Y:S05]  /*0300*/  WARPSYNC.ALL ;  /* 0x0000000000007948 */ /* 0x000fea0003800000 */
[----:B------:R-:W-:Y:S01]  /*0310*/  NOP ;  /* 0x0000000000007918 */ /* 0x000fe20000000000 */
.L_x_0:
[----:B------:R-:W3:Y:S08]  /*0320*/  S2UR UR4, SR_CgaCtaId ;  /* 0x00000000000479c3 */ /* 0x000ef00000008800 */
[----:B------:R-:W-:Y:S01]  /*0330*/  BAR.SYNC.DEFER_BLOCKING 0x0 ;  /* 0x0000000000007b1d */ /* 0x000fe20000010000 */
[----:B------:R-:W-:-:S05]  /*0340*/  LOP3.LUT R68, R0, 0x7f, RZ, 0xc0, !PT ;  /* 0x0000007f00447812 */ /* 0x000fca00078ec0ff */
[----:B------:R-:W-:Y:S02]  /*0350*/  UMOV UR8, 0x400 ;  /* 0x0000040000087882 */ /* 0x000fe40000000000 */
[----:B--2---:R-:W2:Y:S08]  /*0360*/  LDC R3, c[0x0][0x398] ;  /* 0x0000e600ff037b82 */ /* 0x004eb00000000800 */
[----:B------:R-:W4:Y:S01]  /*0370*/  LDC R10, c[0x0][0x3a0] ;  /* 0x0000e800ff0a7b82 */ /* 0x000f220000000800 */
[----:B---3--:R-:W-:-:S07]  /*0380*/  ULEA UR8, UR4, UR8, 0x18 ;  /* 0x0000000804087291 */ /* 0x008fce000f8ec0ff */
[----:B------:R-:W3:Y:S02]  /*0390*/  S2UR UR9, SR_CTAID.Y ;  /* 0x00000000000979c3 */ /* 0x000ee40000002600 */
[----:B------:R-:W5:Y:S06]  /*03a0*/  LDS R4, [UR8] ;  /* 0x00000008ff047984 */ /* 0x000f6c0008000800 */
[----:B------:R-:W-:Y:S06]  /*03b0*/  BAR.SYNC.DEFER_BLOCKING 0x0 ;  /* 0x0000000000007b1d */ /* 0x000fec0000010000 */
[----:B------:R-:W-:Y:S05]  /*03c0*/  @P2 BRA `(.L_x_5) ;  /* 0x0000000000182947 */ /* 0x000fea0003800000 */
[----:B------:R-:W-:Y:S01]  /*03d0*/  ELECT P0, URZ, PT ;  /* 0x0000000000ff782f */ /* 0x000fe20003800000 */
[----:B------:R-:W-:Y:S01]  /*03e0*/  IMAD.MOV.U32 R2, RZ, RZ, 0x1 ;  /* 0x00000001ff027424 */ /* 0x000fe200078e00ff */
[----:B------:R-:W-:Y:S01]  /*03f0*/  UMOV UR5, 0x40 ;  /* 0x0000004000057882 */ /* 0x000fe20000000000 */
[----:B------:R-:W-:Y:S01]  /*0400*/  UVIRTCOUNT.DEALLOC.SMPOOL 0x80 ;  /* 0x000000800000784c */ /* 0x000fe20000000000 */
[----:B------:R-:W-:-:S09]  /*0410*/  ULEA UR5, UR4, UR5, 0x18 ;  /* 0x0000000504057291 */ /* 0x000fd2000f8ec0ff */
[----:B------:R5:W-:Y:S03]  /*0420*/  @P0 STS.U8 [UR5], R2 ;  /* 0x00000002ff000988 */ /* 0x000be60008000005 */
.L_x_5:
[----:B------:R-:W5:Y:S01]  /*0430*/  S2UR UR4, SR_CTAID.Z ;  /* 0x00000000000479c3 */ /* 0x000f620000002700 */
[----:B------:R-:W4:Y:S01]  /*0440*/  LDCU UR5, c[0x0][0x370] ;  /* 0x00006e00ff0577ac */ /* 0x000f220008000800 */
[C---:B------:R-:W-:Y:S01]  /*0450*/  ISETP.GE.U32.AND P0, PT, R68.reuse, 0x20, PT ;  /* 0x000000204400780c */ /* 0x040fe20003f06070 */
[----:B--2--5:R-:W-:Y:S01]  /*0460*/  VIADD R2, R3, 0xffffffff ;  /* 0xffffffff03027836 */ /* 0x024fe20000000000 */
[C---:B------:R-:W-:Y:S01]  /*0470*/  ISETP.NE.U32.AND P3, PT, R68.reuse, RZ, PT ;  /* 0x000000ff4400720c */ /* 0x040fe20003f65070 */
[----:B------:R-:W2:Y:S01]  /*0480*/  LDCU UR6, c[0x0][0x374] ;  /* 0x00006e80ff0677ac */ /* 0x000ea20008000800 */
[----:B------:R-:W-:Y:S01]  /*0490*/  LEA R11, R68, UR8, 0x2 ;  /* 0x00000008440b7c11 */ /* 0x000fe2000f8e10ff */
[----:B----4-:R-:W-:Y:S01]  /*04a0*/  VIADD R12, R10, 0xffffffff ;  /* 0xffffffff0a0c7836 */ /* 0x010fe20000000000 */
[----:B------:R-:W4:Y:S01]  /*04b0*/  S2UR UR7, SR_CTAID.X ;  /* 0x00000000000779c3 */ /* 0x000f220000002500 */
[----:B------:R-:W5:Y:S01]  /*04c0*/  LDCU.64 UR20, c[0x0][0x3c0] ;  /* 0x00007800ff1477ac */ /* 0x000f620008000a00 */
[----:B------:R-:W-:Y:S01]  /*04d0*/  R2UR UR23, R4 ;  /* 0x00000000041772ca */ /* 0x000fe200000e0000 */
[----:B------:R-:W-:Y:S04]  /*04e0*/  BSSY.RECONVERGENT B0, `(.L_x_6) ;  /* 0x0000011000007945 */ /* 0x000fe80003800200 */
[----:B------:R3:W-:Y:S01]  /*04f0*/  @!P0 STS [R11], RZ ;  /* 0x000000ff0b008388 */ /* 0x0007e20000000800 */
[----:B------:R-:W-:-:S03]  /*0500*/  NOP ;  /* 0x0000000000007918 */ /* 0x000fc60000000000 */
[----:B------:R3:W-:Y:S02]  /*0510*/  @!P3 STS [UR8+0x24], R2 ;  /* 0x00002402ff00b988 */ /* 0x0007e40008000808 */
[----:B--23--:R-:W-:Y:S02]  /*0520*/  UIMAD UR4, UR4, UR6, UR9 ;  /* 0x00000006040472a4 */ /* 0x00cfe4000f8e0209 */
[----:B------:R2:W-:Y:S02]  /*0530*/  @!P3 STS [UR8+0x20], R12 ;  /* 0x0000200cff00b988 */ /* 0x0005e40008000808 */
[----:B----4-:R-:W-:-:S04]  /*0540*/  UIMAD UR4, UR4, UR5, UR7 ;  /* 0x00000005040472a4 */ /* 0x010fc8000f8e0207 */
[----:B------:R-:W-:-:S04]  /*0550*/  UIMAD UR4, UR4, 0x180, URZ ;  /* 0x00000180040478a4 */ /* 0x000fc8000f8e02ff */
[----:B-----5:R-:W-:-:S04]  /*0560*/  UIADD3 UR24, UP0, UPT, UR4, UR20, URZ ;  /* 0x0000001404187290 */ /* 0x020fc8000ff1e0ff */
[----:B------:R-:W-:Y:S01]  /*0570*/  ULEA.HI.X.SX32 UR25, UR4, UR21, 0x1, UP0 ;  /* 0x0000001504197291 */ /* 0x000fe200080f0eff */
[----:B--2---:R-:W-:Y:S11]  /*0580*/  @P3 BRA `(.L_x_7) ;  /* 0x0000000000183947 */ /* 0x004ff60003800000 */
[----:B------:R-:W2:Y:S01]  /*0590*/  LDS R3, [UR8+0x8] ;  /* 0x00000808ff037984 */ /* 0x000ea20008000800 */
[----:B------:R-:W3:Y:S01]  /*05a0*/  LDC.64 R6, c[0x0][0x380] ;  /* 0x0000e000ff067b82 */ /* 0x000ee20000000a00 */
[----:B------:R-:W-:Y:S02]  /*05b0*/  IMAD.MOV.U32 R4, RZ, RZ, 0x70 ;  /* 0x00000070ff047424 */ /* 0x000fe400078e00ff */
[----:B---3--:R3:W-:Y:S03]  /*05c0*/  STS.64 [UR8], R6 ;  /* 0x00000006ff007988 */ /* 0x0087e60008000a08 */
[----:B--2---:R-:W-:-:S05]  /*05d0*/  LOP3.LUT R3, R3, 0x10, R4, 0xd8, !PT ;  /* 0x0000001003037812 */ /* 0x004fca00078ed804 */
[----:B------:R3:W-:Y:S02]  /*05e0*/  STS [UR8+0x8], R3 ;  /* 0x00000803ff007988 */ /* 0x0007e40008000808 */
.L_x_7:
[----:B------:R-:W-:Y:S05]  /*05f0*/  BSYNC.RECONVERGENT B0 ;  /* 0x0000000000007941 */ /* 0x000fea0003800200 */
.L_x_6:
[----:B------:R-:W-:Y:S04]  /*0600*/  BSSY.RECONVERGENT B0, `(.L_x_8) ;  /* 0x000000a000007945 */ /* 0x000fe80003800200 */
[----:B------:R-:W-:Y:S05]  /*0610*/  @P3 BRA `(.L_x_9) ;  /* 0x0000000000203947 */ /* 0x000fea0003800000 */
[----:B---3--:R-:W2:Y:S01]  /*0620*/  LDS R3, [UR8+0x34] ;  /* 0x00003408ff037984 */ /* 0x008ea20008000800 */
[----:B------:R-:W-:Y:S02]  /*0630*/  IMAD.MOV.U32 R4, RZ, RZ, 0x3f000000 ;  /* 0x3f000000ff047424 */ /* 0x000fe400078e00ff */
[----:B------:R-:W-:Y:S01]  /*0640*/  @!P3 IMAD.MOV.U32 R5, RZ, RZ, 0x7f ;  /* 0x0000007fff05b424 */ /* 0x000fe200078e00ff */
[----:B------:R-:W3:Y:S02]  /*0650*/  @!P3 LDS R6, [UR8+0x38] ;  /* 0x00003808ff06b984 */ /* 0x000ee40008000800 */
[----:B--2---:R-:W-:Y:S02]  /*0660*/  LOP3.LUT R3, R3, 0xff000000, R4, 0xb8, !PT ;  /* 0xff00000003037812 */ /* 0x004fe400078eb804 */
[----:B---3--:R-:W-:-:S03]  /*0670*/  @!P3 LOP3.LUT R4, R6, 0xff, R5, 0xb8, !PT ;  /* 0x000000ff0604b812 */ /* 0x008fc600078eb805 */
[----:B------:R2:W-:Y:S04]  /*0680*/  STS [UR8+0x34], R3 ;  /* 0x00003403ff007988 */ /* 0x0005e80008000808 */
[----:B------:R2:W-:Y:S02]  /*0690*/  @!P3 STS [UR8+0x38], R4 ;  /* 0x00003804ff00b988 */ /* 0x0005e40008000808 */
.L_x_9:
[----:B------:R-:W-:Y:S05]  /*06a0*/  BSYNC.RECONVERGENT B0 ;  /* 0x0000000000007941 */ /* 0x000fea0003800200 */
.L_x_8:
[----:B------:R-:W-:Y:S04]  /*06b0*/  BSSY.RECONVERGENT B0, `(.L_x_10) ;  /* 0x000000e000007945 */ /* 0x000fe80003800200 */
[----:B------:R-:W-:Y:S05]  /*06c0*/  @P3 BRA `(.L_x_11) ;  /* 0x0000000000303947 */ /* 0x000fea0003800000 */
[----:B--2---:R-:W2:Y:S01]  /*06d0*/  LDS R4, [UR8+0x34] ;  /* 0x00003408ff047984 */ /* 0x004ea20008000800 */
[----:B------:R-:W4:Y:S03]  /*06e0*/  LDC.64 R8, c[0x0][0x3a8] ;  /* 0x0000ea00ff087b82 */ /* 0x000f260000000a00 */
[----:B---3--:R-:W3:Y:S01]  /*06f0*/  LDS R3, [UR8+0x1c] ;  /* 0x00001c08ff037984 */ /* 0x008ee20008000800 */
[C---:B----4-:R-:W-:Y:S01]  /*0700*/  SHF.L.U64.HI R6, R8.reuse, 0x1, R9 ;  /* 0x0000000108067819 */ /* 0x050fe20000010209 */
[----:B------:R-:W-:-:S03]  /*0710*/  IMAD.SHL.U32 R5, R8, 0x2, RZ ;  /* 0x0000000208057824 */ /* 0x000fc600078e00ff */
[--C-:B------:R-:W-:Y:S02]  /*0720*/  SHF.R.U32.HI R8, RZ, 0x4, R6.reuse ;  /* 0x00000004ff087819 */ /* 0x100fe40000011606 */
[----:B------:R-:W-:-:S05]  /*0730*/  SHF.R.U64 R5, R5, 0x4, R6 ;  /* 0x0000000405057819 */ /* 0x000fca0000001206 */
[----:B------:R4:W-:Y:S01]  /*0740*/  STS [UR8+0xc], R5 ;  /* 0x00000c05ff007988 */ /* 0x0009e20008000808 */
[----:B--2---:R-:W-:Y:S02]  /*0750*/  LOP3.LUT R4, R4, 0x7, RZ, 0xb8, !PT ;  /* 0x0000000704047812 */ /* 0x004fe400078eb8ff */
[----:B---3--:R-:W-:-:S03]  /*0760*/  LOP3.LUT R3, R3, 0xf, R8, 0xb8, !PT ;  /* 0x0000000f03037812 */ /* 0x008fc600078eb808 */
[----:B------:R4:W-:Y:S04]  /*0770*/  STS [UR8+0x34], R4 ;  /* 0x00003404ff007988 */ /* 0x0009e80008000808 */
[----:B------:R4:W-:Y:S02]  /*0780*/  STS [UR8+0x1c], R3 ;  /* 0x00001c03ff007988 */ /* 0x0009e40008000808 */
.L_x_11:
[----:B------:R-:W-:Y:S05]  /*0790*/  BSYNC.RECONVERGENT B0 ;  /* 0x0000000000007941 */ /* 0x000fea0003800200 */
.L_x_10:
[----:B------:R-:W-:Y:S04]  /*07a0*/  BSSY.RECONVERGENT B1, `(.L_x_12) ;  /* 0x000001a000017945 */ /* 0x000fe80003800200 */
[----:B------:R-:W-:Y:S04]  /*07b0*/  BSSY.RELIABLE B0, `(.L_x_13) ;  /* 0x0000015000007945 */ /* 0x000fe80003800100 */
[----:B------:R-:W-:Y:S05]  /*07c0*/  @P3 BRA `(.L_x_14) ;  /* 0x0000000000203947 */ /* 0x000fea0003800000 */
[----:B--234-:R-:W2:Y:S02]  /*07d0*/  LDS R3, [UR8+0x34] ;  /* 0x00003408ff037984 */ /* 0x01cea40008000800 */
[----:B--2---:R-:W-:-:S05]  /*07e0*/  LOP3.LUT R3, R3, 0x38, RZ, 0xb8, !PT ;  /* 0x0000003803037812 */ /* 0x004fca00078eb8ff */
[----:B------:R2:W-:Y:S01]  /*07f0*/  STS [UR8+0x34], R3 ;  /* 0x00003403ff007988 */ /* 0x0005e20008000808 */
[----:B------:R-:W-:Y:S05]  /*0800*/  @P3 BRA `(.L_x_15) ;  /* 0x0000000000203947 */ /* 0x000fea0003800000 */
[----:B--2---:R-:W2:Y:S01]  /*0810*/  LDS R3, [UR8+0x8] ;  /* 0x00000808ff037984 */ /* 0x004ea20008000800 */
[----:B------:R-:W-:-:S05]  /*0820*/  IMAD.MOV.U32 R4, RZ, RZ, 0x780 ;  /* 0x00000780ff047424 */ /* 0x000fca00078e00ff */
[----:B--2---:R-:W-:-:S05]  /*0830*/  LOP3.LUT R3, R3, 0x500, R4, 0xd8, !PT ;  /* 0x0000050003037812 */ /* 0x004fca00078ed804 */
[----:B------:R5:W-:Y:S02]  /*0840*/  STS [UR8+0x8], R3 ;  /* 0x00000803ff007988 */ /* 0x000be40008000808 */
.L_x_14:
[----:B------:R-:W-:Y:S05]  /*0850*/  @P3 BRA `(.L_x_16) ;  /* 0x0000000000283947 */ /* 0x000fea0003800000 */
[----:B--2345:R-:W2:Y:S02]  /*0860*/  LDS R3, [UR8+0x8] ;  /* 0x00000808ff037984 */ /* 0x03cea40008000800 */
[----:B--2---:R-:W-:-:S05]  /*0870*/  LOP3.LUT R3, R3, 0x1800, RZ, 0xb8, !PT ;  /* 0x0000180003037812 */ /* 0x004fca00078eb8ff */
[----:B------:R3:W-:Y:S02]  /*0880*/  STS [UR8+0x8], R3 ;  /* 0x00000803ff007988 */ /* 0x0007e40008000808 */
.L_x_15:
[----:B------:R-:W-:Y:S05]  /*0890*/  @P3 BREAK.RELIABLE B0 ;  /* 0x0000000000003942 */ /* 0x000fea0003800100 */
[----:B------:R-:W-:Y:S05]  /*08a0*/  @P3 BRA `(.L_x_17) ;  /* 0x0000000000243947 */ /* 0x000fea0003800000 */
[----:B------:R-:W4:Y:S01]  /*08b0*/  LDS R4, [UR8+0x8] ;  /* 0x00000808ff047984 */ /* 0x000f220008000800 */
[----:B--23--:R-:W-:-:S05]  /*08c0*/  IMAD.MOV.U32 R3, RZ, RZ, 0x6000 ;  /* 0x00006000ff037424 */ /* 0x00cfca00078e00ff */
[----:B----4-:R-:W-:-:S04]  /*08d0*/  LOP3.LUT R3, R4, 0x6000, R3, 0xd8, !PT ;  /* 0x0000600004037812 */ /* 0x010fc800078ed803 */
[----:B------:R-:W-:-:S05]  /*08e0*/  LOP3.LUT R3, R3, 0x400000, RZ, 0xb8, !PT ;  /* 0x0040000003037812 */ /* 0x000fca00078eb8ff */
[----:B------:R2:W-:Y:S02]  /*08f0*/  STS [UR8+0x8], R3 ;  /* 0x00000803ff007988 */ /* 0x0005e40008000808 */
.L_x_16:
[----:B------:R-:W-:Y:S05]  /*0900*/  BSYNC.RELIABLE B0 ;  /* 0x0000000000007941 */ /* 0x000fea0003800100 */
.L_x_13:
[----:B--2345:R-:W2:Y:S02]  /*0910*/  @!P3 LDS R3, [UR8+0x8] ;  /* 0x00000808ff03b984 */ /* 0x03cea40008000800 */
[----:B--2---:R-:W-:-:S05]  /*0920*/  @!P3 LOP3.LUT R3, R3, 0x8000, RZ, 0xb8, !PT ;  /* 0x000080000303b812 */ /* 0x004fca00078eb8ff */
[----:B------:R4:W-:Y:S02]  /*0930*/  @!P3 STS [UR8+0x8], R3 ;  /* 0x00000803ff00b988 */ /* 0x0009e40008000808 */
.L_x_17:
[----:B------:R-:W-:Y:S05]  /*0940*/  BSYNC.RECONVERGENT B1 ;  /* 0x0000000000017941 */ /* 0x000fea0003800200 */
.L_x_12:
[----:B------:R-:W-:Y:S05]  /*0950*/  WARPSYNC.ALL ;  /* 0x0000000000007948 */ /* 0x000fea0003800000 */
[----:B------:R-:W-:Y:S01]  /*0960*/  NOP ;  /* 0x0000000000007918 */ /* 0x000fe20000000000 */
[----:B------:R-:W-:Y:S05]  /*0970*/  @P0 BRA `(.L_x_18) ;  /* 0x0000000000300947 */ /* 0x000fea0003800000 */
[----:B--234-:R-:W2:Y:S01]  /*0980*/  S2R R3, SR_LANEID ;  /* 0x0000000000037919 */ /* 0x01cea20000000000 */
[----:B------:R-:W-:Y:S05]  /*0990*/  WARPSYNC.ALL ;  /* 0x0000000000007948 */ /* 0x000fea0003800000 */
[----:B------:R-:W-:Y:S01]  /*09a0*/  NOP ;  /* 0x0000000000007918 */ /* 0x000fe20000000000 */
[----:B--2---:R-:W-:-:S05]  /*09b0*/  IMAD.SHL.U32 R3, R3, 0x4, RZ ;  /* 0x0000000403037824 */ /* 0x004fca00078e00ff */
[----:B------:R-:W2:Y:S01]  /*09c0*/  LDS R7, [R3+UR8] ;  /* 0x0000000803077984 */ /* 0x000ea20008000800 */
[----:B------:R-:W-:-:S05]  /*09d0*/  IADD3 R4, P1, PT, R3, UR24, RZ ;  /* 0x0000001803047c10 */ /* 0x000fca000ff3e0ff */
[----:B------:R-:W-:-:S05]  /*09e0*/  IMAD.X R5, RZ, RZ, UR25, P1 ;  /* 0x00000019ff057e24 */ /* 0x000fca00088e06ff */
[----:B--2---:R5:W2:Y:S01]  /*09f0*/  ATOMG.E.EXCH.STRONG.GPU PT, RZ, [R4], R7 ;  /* 0x0000000704ff73a8 */ /* 0x004aa200041ee100 */
[----:B------:R-:W-:-:S04]  /*0a00*/  DEPBAR {5,4,3,2,1,0} ;  /* 0x0000003f0000791a */ /* 0x000fc80000000000 */
[----:B------:R-:W3:Y:S02]  /*0a10*/  CCTL.E.C.LDCU.IV.DEEP [UR24] ;  /* 0x0000000018007540 */ /* 0x000ee40009c08000 */
[----:B---3--:R5:W-:Y:S01]  /*0a20*/  UTMACCTL.IV [UR24] ;  /* 0x00000000180079b9 */ /* 0x008be20008000000 */
[----:B------:R-:W-:Y:S01]  /*0a30*/  NOP ;  /* 0x0000000000007918 */ /* 0x000fe20000000000 */
.L_x_18:
[----:B------:R-:W-:Y:S05]  /*0a40*/  @P0 BRA `(.L_x_19) ;  /* 0x00000000000c0947 */ /* 0x000fea0003800000 */
[----:B------:R0:W-:Y:S01]  /*0a50*/  UTMACMDFLUSH ;  /* 0x00000000000079b7 */ /* 0x0001e20000000000 */
[----:B------:R-:W-:Y:S05]  /*0a60*/  @P0 BRA `(.L_x_19) ;  /* 0x0000000000040947 */ /* 0x000fea0003800000 */
[----:B------:R-:W-:-:S04]  /*0a70*/  DEPBAR.LE SB0, 0x0 ;  /* 0x000080000000791a */ /* 0x000fc80000000000 */
.L_x_19:
[----:B------:R-:W-:Y:S05]  /*0a80*/  WARPSYNC.ALL ;  /* 0x0000000000007948 */ /* 0x000fea0003800000 */
[----:B------:R-:W-:Y:S01]  /*0a90*/  NOP ;  /* 0x0000000000007918 */ /* 0x000fe20000000000 */
[----:B--2---:R-:W-:Y:S06]  /*0aa0*/  BAR.SYNC.DEFER_BLOCKING 0x0 ;  /* 0x0000000000007b1d */ /* 0x004fec0000010000 */
[----:B------:R-:W-:Y:S02]  /*0ab0*/  BSSY.RECONVERGENT B1, `(.L_x_20) ;  /* 0x000000b000017945 */ /* 0x000fe40003800200 */
[----:B------:R-:W-:Y:S06]  /*0ac0*/  BAR.SYNC.DEFER_BLOCKING 0x0 ;  /* 0x0000000000007b1d */ /* 0x000fec0000010000 */
[----:B------:R2:W-:Y:S01]  /*0ad0*/  @!P0 STS [R11], RZ ;  /* 0x000000ff0b008388 */ /* 0x0005e20000000800 */
[----:B------:R-:W-:Y:S01]  /*0ae0*/  NOP ;  /* 0x0000000000007918 */ /* 0x000fe20000000000 */
[----:B------:R-:W-:Y:S05]  /*0af0*/  @P3 BRA `(.L_x_21) ;  /* 0x0000000000183947 */ /* 0x000fea0003800000 */
[----:B---34-:R-:W3:Y:S01]  /*0b00*/  LDS R3, [UR8+0x8] ;  /* 0x00000808ff037984 */ /* 0x018ee20008000800 */
[----:B-----5:R-:W4:Y:S01]  /*0b10*/  LDC.64 R6, c[0x0][0x388] ;  /* 0x0000e200ff067b82 */ /* 0x020f220000000a00 */
[----:B------:R-:W-:Y:S02]  /*0b20*/  IMAD.MOV.U32 R4, RZ, RZ, 0x70 ;  /* 0x00000070ff047424 */ /* 0x000fe400078e00ff */
[----:B----4-:R4:W-:Y:S03]  /*0b30*/  STS.64 [UR8], R6 ;  /* 0x00000006ff007988 */ /* 0x0109e60008000a08 */
[----:B---3--:R-:W-:-:S05]  /*0b40*/  LOP3.LUT R3, R3, 0x10, R4, 0xd8, !PT ;  /* 0x0000001003037812 */ /* 0x008fca00078ed804 */
[----:B------:R4:W-:Y:S02]  /*0b50*/  STS [UR8+0x8], R3 ;  /* 0x00000803ff007988 */ /* 0x0009e40008000808 */
.L_x_21:
[----:B-----5:R-:W-:Y:S05]  /*0b60*/  BSYNC.RECONVERGENT B1 ;  /* 0x0000000000017941 */ /* 0x020fea0003800200 */
.L_x_20:
[----:B------:R-:W-:Y:S04]  /*0b70*/  BSSY.RECONVERGENT B2, `(.L_x_22) ;  /* 0x000000f000027945 */ /* 0x000fe80003800200 */
[----:B------:R-:W-:Y:S04]  /*0b80*/  BSSY.RELIABLE B1, `(.L_x_23) ;  /* 0x000000c000017945 */ /* 0x000fe80003800100 */
[----:B------:R-:W-:Y:S05]  /*0b90*/  @P3 BRA `(.L_x_24) ;  /* 0x0000000000283947 */ /* 0x000fea0003800000 */
[----:B---34-:R-:W3:Y:S01]  /*0ba0*/  LDS R3, [UR8+0x34] ;  /* 0x00003408ff037984 */ /* 0x018ee20008000800 */
[----:B------:R-:W-:Y:S01]  /*0bb0*/  IMAD.MOV.U32 R4, RZ, RZ, 0x3f000000 ;  /* 0x3f000000ff047424 */ /* 0x000fe200078e00ff */
[----:B------:R-:W-:Y:S05]  /*0bc0*/  @P3 BREAK.RELIABLE B1 ;  /* 0x0000000000013942 */ /* 0x000fea0003800100 */
[----:B---3--:R-:W-:-:S05]  /*0bd0*/  LOP3.LUT R3, R3, 0xff000000, R4, 0xb8, !PT ;  /* 0xff00000003037812 */ /* 0x008fca00078eb804 */
[----:B------:R3:W-:Y:S01]  /*0be0*/  STS [UR8+0x34], R3 ;  /* 0x00003403ff007988 */ /* 0x0007e20008000808 */
[----:B------:R-:W-:Y:S05]  /*0bf0*/  @P3 BRA `(.L_x_25) ;  /* 0x0000000000183947 */ /* 0x000fea0003800000 */
[----:B------:R-:W4:Y:S01]  /*0c00*/  LDS R4, [UR8+0x38] ;  /* 0x00003808ff047984 */ /* 0x000f220008000800 */
[----:B---3--:R-:W-:-:S05]  /*0c10*/  IMAD.MOV.U32 R3, RZ, RZ, 0x3f ;  /* 0x0000003fff037424 */ /* 0x008fca00078e00ff */
[----:B----4-:R-:W-:-:S05]  /*0c20*/  LOP3.LUT R3, R4, 0xff, R3, 0xb8, !PT ;  /* 0x000000ff04037812 */ /* 0x010fca00078eb803 */
[----:B------:R5:W-:Y:S02]  /*0c30*/  STS [UR8+0x38], R3 ;  /* 0x00003803ff007988 */ /* 0x000be40008000808 */
.L_x_24:
[----:B------:R-:W-:Y:S05]  /*0c40*/  BSYNC.RELIABLE B1 ;  /* 0x0000000000017941 */ /* 0x000fea0003800100 */
.L_x_23:
[----:B------:R2:W-:Y:S02]  /*0c50*/  @!P3 STS [UR8+0x20], R12 ;  /* 0x0000200cff00b988 */ /* 0x0005e40008000808 */
.L_x_25:
[----:B------:R-:W-:Y:S05]  /*0c60*/  BSYNC.RECONVERGENT B2 ;  /* 0x0000000000027941 */ /* 0x000fea0003800200 */
.L_x_22:
[----:B------:R-:W-:Y:S05]  /*0c70*/  WARPSYNC.ALL ;  /* 0x0000000000007948 */ /* 0x000fea0003800000 */
[----:B------:R-:W-:Y:S01]  /*0c80*/  NOP ;  /* 0x0000000000007918 */ /* 0x000fe20000000000 */
[----:B---345:R-:W3:Y:S01]  /*0c90*/  LDC R3, c[0x0][0x39c] ;  /* 0x0000e700ff037b82 */ /* 0x038ee20000000800 */
[----:B------:R-:W-:Y:S01]  /*0ca0*/  BSSY.RECONVERGENT B2, `(.L_x_26) ;  /* 0x0000010000027945 */ /* 0x000fe20003800200 */
[----:B---3--:R-:W-:-:S05]  /*0cb0*/  VIADD R3, R3, 0xffffffff ;  /* 0xffffffff03037836 */ /* 0x008fca0000000000 */
[----:B------:R3:W-:Y:S01]  /*0cc0*/  @!P3 STS [UR8+0x24], R3 ;  /* 0x00002403ff00b988 */ /* 0x0007e20008000808 */
[----:B------:R-:W-:Y:S05]  /*0cd0*/  @P3 BRA `(.L_x_27) ;  /* 0x0000000000303947 */ /* 0x000fea0003800000 */
[----:B------:R-:W4:Y:S01]  /*0ce0*/  LDS R5, [UR8+0x34] ;  /* 0x00003408ff057984 */ /* 0x000f220008000800 */
[----:B------:R-:W5:Y:S03]  /*0cf0*/  LDC.64 R6, c[0x0][0x3b0] ;  /* 0x0000ec00ff067b82 */ /* 0x000f660000000a00 */
[----:B------:R-:W2:Y:S01]  /*0d00*/  LDS R4, [UR8+0x1c] ;  /* 0x00001c08ff047984 */ /* 0x000ea20008000800 */
[C---:B-----5:R-:W-:Y:S01]  /*0d10*/  SHF.L.U64.HI R7, R6.reuse, 0x1, R7 ;  /* 0x0000000106077819 */ /* 0x060fe20000010207 */
[----:B------:R-:W-:-:S03]  /*0d20*/  IMAD.SHL.U32 R6, R6, 0x2, RZ ;  /* 0x0000000206067824 */ /* 0x000fc600078e00ff */
[--C-:B------:R-:W-:Y:S02]  /*0d30*/  SHF.R.U32.HI R9, RZ, 0x4, R7.reuse ;  /* 0x00000004ff097819 */ /* 0x100fe40000011607 */
[----:B------:R-:W-:-:S05]  /*0d40*/  SHF.R.U64 R6, R6, 0x4, R7 ;  /* 0x0000000406067819 */ /* 0x000fca0000001207 */
[----:B------:R5:W-:Y:S01]  /*0d50*/  STS [UR8+0xc], R6 ;  /* 0x00000c06ff007988 */ /* 0x000be20008000808 */
[----:B----4-:R-:W-:Y:S02]  /*0d60*/  LOP3.LUT R5, R5, 0x7, RZ, 0xb8, !PT ;  /* 0x0000000705057812 */ /* 0x010fe400078eb8ff */
[----:B--2---:R-:W-:-:S03]  /*0d70*/  LOP3.LUT R4, R4, 0xf, R9, 0xb8, !PT ;  /* 0x0000000f04047812 */ /* 0x004fc600078eb809 */
[----:B------:R5:W-:Y:S04]  /*0d80*/  STS [UR8+0x34], R5 ;  /* 0x00003405ff007988 */ /* 0x000be80008000808 */
[----:B------:R5:W-:Y:S02]  /*0d90*/  STS [UR8+0x1c], R4 ;  /* 0x00001c04ff007988 */ /* 0x000be40008000808 */
.L_x_27:
[----:B------:R-:W-:Y:S05]  /*0da0*/  BSYNC.RECONVERGENT B2 ;  /* 0x0000000000027941 */ /* 0x000fea0003800200 */
.L_x_26:
[----:B------:R-:W-:Y:S04]  /*0db0*/  BSSY.RECONVERGENT B3, `(.L_x_28) ;  /* 0x000001a000037945 */ /* 0x000fe80003800200 */
[----:B------:R-:W-:Y:S04]  /*0dc0*/  BSSY.RELIABLE B2, `(.L_x_29) ;  /* 0x0000015000027945 */ /* 0x000fe80003800100 */
[----:B------:R-:W-:Y:S05]  /*0dd0*/  @P3 BRA `(.L_x_30) ;  /* 0x0000000000203947 */ /* 0x000fea0003800000 */
[----:B-----5:R-:W4:Y:S02]  /*0de0*/  LDS R4, [UR8+0x34] ;  /* 0x00003408ff047984 */ /* 0x020f240008000800 */
[----:B----4-:R-:W-:-:S05]  /*0df0*/  LOP3.LUT R4, R4, 0x38, RZ, 0xb8, !PT ;  /* 0x0000003804047812 */ /* 0x010fca00078eb8ff */
[----:B------:R4:W-:Y:S01]  /*0e00*/  STS [UR8+0x34], R4 ;  /* 0x00003404ff007988 */ /* 0x0009e20008000808 */
[----:B------:R-:W-:Y:S05]  /*0e10*/  @P3 BRA `(.L_x_31) ;  /* 0x0000000000203947 */ /* 0x000fea0003800000 */
[----:B----4-:R-:W4:Y:S01]  /*0e20*/  LDS R4, [UR8+0x8] ;  /* 0x00000808ff047984 */ /* 0x010f220008000800 */
[----:B------:R-:W-:-:S05]  /*0e30*/  IMAD.MOV.U32 R5, RZ, RZ, 0x780 ;  /* 0x00000780ff057424 */ /* 0x000fca00078e00ff */
[----:B----4-:R-:W-:-:S05]  /*0e40*/  LOP3.LUT R4, R4, 0x500, R5, 0xd8, !PT ;  /* 0x0000050004047812 */ /* 0x010fca00078ed805 */
[----:B------:R4:W-:Y:S02]  /*0e50*/  STS [UR8+0x8], R4 ;  /* 0x00000804ff007988 */ /* 0x0009e40008000808 */
.L_x_30:
[----:B------:R-:W-:Y:S05]  /*0e60*/  @P3 BRA `(.L_x_32) ;  /* 0x0000000000283947 */ /* 0x000fea0003800000 */
[----:B----45:R-:W4:Y:S02]  /*0e70*/  LDS R4, [UR8+0x8] ;  /* 0x00000808ff047984 */ /* 0x030f240008000800 */
[----:B----4-:R-:W-:-:S05]  /*0e80*/  LOP3.LUT R4, R4, 0x1800, RZ, 0xb8, !PT ;  /* 0x0000180004047812 */ /* 0x010fca00078eb8ff */
[----:B------:R5:W-:Y:S02]  /*0e90*/  STS [UR8+0x8], R4 ;  /* 0x00000804ff007988 */ /* 0x000be40008000808 */
.L_x_31:
[----:B------:R-:W-:Y:S05]  /*0ea0*/  @P3 BREAK.RELIABLE B2 ;  /* 0x0000000000023942 */ /* 0x000fea0003800100 */
[----:B------:R-:W-:Y:S05]  /*0eb0*/  @P3 BRA `(.L_x_33) ;  /* 0x0000000000243947 */ /* 0x000fea0003800000 */
[----:B----45:R-:W4:Y:S01]  /*0ec0*/  LDS R4, [UR8+0x8] ;  /* 0x00000808ff047984 */ /* 0x030f220008000800 */
[----:B------:R-:W-:-:S05]  /*0ed0*/  IMAD.MOV.U32 R5, RZ, RZ, 0x6000 ;  /* 0x00006000ff057424 */ /* 0x000fca00078e00ff */
[----:B----4-:R-:W-:-:S04]  /*0ee0*/  LOP3.LUT R4, R4, 0x6000, R5, 0xd8, !PT ;  /* 0x0000600004047812 */ /* 0x010fc800078ed805 */
[----:B------:R-:W-:-:S05]  /*0ef0*/  LOP3.LUT R4, R4, 0x400000, RZ, 0xb8, !PT ;  /* 0x0040000004047812 */ /* 0x000fca00078eb8ff */
[----:B------:R4:W-:Y:S02]  /*0f00*/  STS [UR8+0x8], R4 ;  /* 0x00000804ff007988 */ /* 0x0009e40008000808 */
.L_x_32:
[----:B------:R-:W-:Y:S05]  /*0f10*/  BSYNC.RELIABLE B2 ;  /* 0x0000000000027941 */ /* 0x000fea0003800100 */
.L_x_29:
[----:B----45:R-:W4:Y:S02]  /*0f20*/  @!P3 LDS R4, [UR8+0x8] ;  /* 0x00000808ff04b984 */ /* 0x030f240008000800 */
[----:B----4-:R-:W-:-:S05]  /*0f30*/  @!P3 LOP3.LUT R4, R4, 0x8000, RZ, 0xb8, !PT ;  /* 0x000080000404b812 */ /* 0x010fca00078eb8ff */
[----:B------:R4:W-:Y:S02]  /*0f40*/  @!P3 STS [UR8+0x8], R4 ;  /* 0x00000804ff00b988 */ /* 0x0009e40008000808 */
.L_x_33:
[----:B------:R-:W-:Y:S05]  /*0f50*/  BSYNC.RECONVERGENT B3 ;  /* 0x0000000000037941 */ /* 0x000fea0003800200 */
.L_x_28:
[----:B------:R-:W-:Y:S05]  /*0f60*/  WARPSYNC.ALL ;  /* 0x0000000000007948 */ /* 0x000fea0003800000 */
[----:B------:R-:W-:Y:S01]  /*0f70*/  NOP ;  /* 0x0000000000007918 */ /* 0x000fe20000000000 */
[----:B------:R-:W-:-:S04]  /*0f80*/  UIADD3 UR5, UPT, UPT, UR4, 0x80, URZ ;  /* 0x0000008004057890 */ /* 0x000fc8000fffe0ff */
[----:B------:R-:W-:-:S04]  /*0f90*/  UIADD3 UR26, UP0, UPT, UR5, UR20, URZ ;  /* 0x00000014051a7290 */ /* 0x000fc8000ff1e0ff */
[----:B------:R-:W-:Y:S01]  /*0fa0*/  ULEA.HI.X.SX32 UR27, UR5, UR21, 0x1, UP0 ;  /* 0x00000015051b7291 */ /* 0x000fe200080f0eff */
[----:B------:R-:W-:Y:S11]  /*0fb0*/  @P0 BRA `(.L_x_34) ;  /* 0x0000000000300947 */ /* 0x000ff60003800000 */
[----:B----45:R-:W4:Y:S01]  /*0fc0*/  S2R R4, SR_LANEID ;  /* 0x0000000000047919 */ /* 0x030f220000000000 */
[----:B------:R-:W-:Y:S05]  /*0fd0*/  WARPSYNC.ALL ;  /* 0x0000000000007948 */ /* 0x000fea0003800000 */
[----:B------:R-:W-:Y:S01]  /*0fe0*/  NOP ;  /* 0x0000000000007918 */ /* 0x000fe20000000000 */
[----:B----4-:R-:W-:-:S05]  /*0ff0*/  IMAD.SHL.U32 R6, R4, 0x4, RZ ;  /* 0x0000000404067824 */ /* 0x010fca00078e00ff */
[----:B------:R-:W4:Y:S01]  /*1000*/  LDS R7, [R6+UR8] ;  /* 0x0000000806077984 */ /* 0x000f220008000800 */
[----:B------:R-:W-:-:S05]  /*1010*/  IADD3 R4, P1, PT, R6, UR26, RZ ;  /* 0x0000001a06047c10 */ /* 0x000fca000ff3e0ff */
[----:B------:R-:W-:-:S05]  /*1020*/  IMAD.X R5, RZ, RZ, UR27, P1 ;  /* 0x0000001bff057e24 */ /* 0x000fca00088e06ff */
[----:B----4-:R4:W5:Y:S01]  /*1030*/  ATOMG.E.EXCH.STRONG.GPU PT, RZ, [R4], R7 ;  /* 0x0000000704ff73a8 */ /* 0x01096200041ee100 */
[----:B------:R-:W-:-:S04]  /*1040*/  DEPBAR {5,4,3,2,1,0} ;  /* 0x0000003f0000791a */ /* 0x000fc80000000000 */
[----:B------:R-:W2:Y:S02]  /*1050*/  CCTL.E.C.LDCU.IV.DEEP [UR26] ;  /* 0x000000001a007540 */ /* 0x000ea40009c08000 */
[----:B--2---:R4:W-:Y:S01]  /*1060*/  UTMACCTL.IV [UR26] ;  /* 0x000000001a0079b9 */ /* 0x0049e20008000000 */
[----:B------:R-:W-:Y:S01]  /*1070*/  NOP ;  /* 0x0000000000007918 */ /* 0x000fe20000000000 */
.L_x_34:
[----:B------:R-:W-:Y:S05]  /*1080*/  @P0 BRA `(.L_x_35) ;  /* 0x00000000000c0947 */ /* 0x000fea0003800000 */
[----:B------:R0:W-:Y:S01]  /*1090*/  UTMACMDFLUSH ;  /* 0x00000000000079b7 */ /* 0x0001e20000000000 */
[----:B------:R-:W-:Y:S05]  /*10a0*/  @P0 BRA `(.L_x_35) ;  /* 0x0000000000040947 */ /* 0x000fea0003800000 */
[----:B------:R-:W-:-:S04]  /*10b0*/  DEPBAR.LE SB0, 0x0 ;  /* 0x000080000000791a */ /* 0x000fc80000000000 */
.L_x_35:
[----:B------:R-:W-:Y:S05]  /*10c0*/  WARPSYNC.ALL ;  /* 0x0000000000007948 */ /* 0x000fea0003800000 */
[----:B------:R-:W-:Y:S01]  /*10d0*/  NOP ;  /* 0x0000000000007918 */ /* 0x000fe20000000000 */
[----:B-----5:R-:W-:Y:S06]  /*10e0*/  BAR.SYNC.DEFER_BLOCKING 0x0 ;  /* 0x0000000000007b1d */ /* 0x020fec0000010000 */
[----:B------:R-:W-:Y:S02]  /*10f0*/  BSSY.RECONVERGENT B3, `(.L_x_36) ;  /* 0x000000b000037945 */ /* 0x000fe40003800200 */
[----:B------:R-:W-:Y:S06]  /*1100*/  BAR.SYNC.DEFER_BLOCKING 0x0 ;  /* 0x0000000000007b1d */ /* 0x000fec0000010000 */
[----:B------:R5:W-:Y:S01]  /*1110*/  @!P0 STS [R11], RZ ;  /* 0x000000ff0b008388 */ /* 0x000be20000000800 */
[----:B------:R-:W-:Y:S01]  /*1120*/  NOP ;  /* 0x0000000000007918 */ /* 0x000fe20000000000 */
[----:B------:R-:W-:Y:S05]  /*1130*/  @P3 BRA `(.L_x_37) ;  /* 0x0000000000183947 */ /* 0x000fea0003800000 */
[----:B----4-:R-:W4:Y:S01]  /*1140*/  LDS R4, [UR8+0x8] ;  /* 0x00000808ff047984 */ /* 0x010f220008000800 */
[----:B------:R-:W2:Y:S01]  /*1150*/  LDC.64 R6, c[0x0][0x390] ;  /* 0x0000e400ff067b82 */ /* 0x000ea20000000a00 */
[----:B------:R-:W-:Y:S02]  /*1160*/  IMAD.MOV.U32 R5, RZ, RZ, 0x70 ;  /* 0x00000070ff057424 */ /* 0x000fe400078e00ff */
[----:B--2---:R2:W-:Y:S03]  /*1170*/  STS.64 [UR8], R6 ;  /* 0x00000006ff007988 */ /* 0x0045e60008000a08 */
[----:B----4-:R-:W-:-:S05]  /*1180*/  LOP3.LUT R4, R4, 0x10, R5, 0xd8, !PT ;  /* 0x0000001004047812 */ /* 0x010fca00078ed805 */
[----:B------:R2:W-:Y:S02]  /*1190*/  STS [UR8+0x8], R4 ;  /* 0x00000804ff007988 */ /* 0x0005e40008000808 */
.L_x_37:
[----:B----4-:R-:W-:Y:S05]  /*11a0*/  BSYNC.RECONVERGENT B3 ;  /* 0x0000000000037941 */ /* 0x010fea0003800200 */
.L_x_36:
[----:B------:R-:W-:Y:S04]  /*11b0*/  BSSY.RECONVERGENT B4, `(.L_x_38) ;  /* 0x0000011000047945 */ /* 0x000fe80003800200 */
[----:B------:R-:W-:Y:S04]  /*11c0*/  BSSY.RELIABLE B3, `(.L_x_39) ;  /* 0x000000e000037945 */ /* 0x000fe80003800100 */
[----:B------:R-:W-:Y:S05]  /*11d0*/  @P3 BRA `(.L_x_40) ;  /* 0x0000000000243947 */ /* 0x000fea0003800000 */
[----:B--2---:R-:W2:Y:S01]  /*11e0*/  LDS R4, [UR8+0x34] ;  /* 0x00003408ff047984 */ /* 0x004ea20008000800 */
[----:B------:R-:W-:-:S05]  /*11f0*/  IMAD.MOV.U32 R5, RZ, RZ, 0x3f000000 ;  /* 0x3f000000ff057424 */ /* 0x000fca00078e00ff */
[----:B--2---:R-:W-:-:S05]  /*1200*/  LOP3.LUT R4, R4, 0xff000000, R5, 0xb8, !PT ;  /* 0xff00000004047812 */ /* 0x004fca00078eb805 */
[----:B------:R2:W-:Y:S01]  /*1210*/  STS [UR8+0x34], R4 ;  /* 0x00003404ff007988 */ /* 0x0005e20008000808 */
[----:B------:R-:W-:Y:S05]  /*1220*/  @P3 BRA `(.L_x_41) ;  /* 0x00000000001c3947 */ /* 0x000fea0003800000 */
[----:B--2---:R-:W2:Y:S01]  /*1230*/  LDS R4, [UR8+0x38] ;  /* 0x00003808ff047984 */ /* 0x004ea20008000800 */
[----:B------:R-:W-:-:S05]  /*1240*/  IMAD.MOV.U32 R5, RZ, RZ, 0x7f ;  /* 0x0000007fff057424 */ /* 0x000fca00078e00ff */
[----:B--2---:R-:W-:-:S05]  /*1250*/  LOP3.LUT R4, R4, 0xff, R5, 0xb8, !PT ;  /* 0x000000ff04047812 */ /* 0x004fca00078eb805 */
[----:B------:R4:W-:Y:S02]  /*1260*/  STS [UR8+0x38], R4 ;  /* 0x00003804ff007988 */ /* 0x0009e40008000808 */
.L_x_40:
[----:B------:R-:W-:Y:S05]  /*1270*/  @P3 BREAK.RELIABLE B3 ;  /* 0x0000000000033942 */ /* 0x000fea0003800100 */
[----:B------:R-:W-:Y:S05]  /*1280*/  @P3 BRA `(.L_x_42) ;  /* 0x00000000000c3947 */ /* 0x000fea0003800000 */
[----:B------:R2:W-:Y:S02]  /*1290*/  STS [UR8+0x20], R3 ;  /* 0x00002003ff007988 */ /* 0x0005e40008000808 */
.L_x_41:
[----:B------:R-:W-:Y:S05]  /*12a0*/  BSYNC.RELIABLE B3 ;  /* 0x0000000000037941 */ /* 0x000fea0003800100 */
.L_x_39:
[----:B------:R2:W-:Y:S02]  /*12b0*/  @!P3 STS [UR8+0x24], R2 ;  /* 0x00002402ff00b988 */ /* 0x0005e40008000808 */
.L_x_42:
[----:B------:R-:W-:Y:S05]  /*12c0*/  BSYNC.RECONVERGENT B4 ;  /* 0x0000000000047941 */ /* 0x000fea0003800200 */
.L_x_38:
[----:B------:R-:W-:Y:S05]  /*12d0*/  WARPSYNC.ALL ;  /* 0x0000000000007948 */ /* 0x000fea0003800000 */
[----:B------:R-:W-:Y:S01]  /*12e0*/  NOP ;  /* 0x0000000000007918 */ /* 0x000fe20000000000 */
[----:B------:R-:W-:Y:S04]  /*12f0*/  BSSY.RECONVERGENT B4, `(.L_x_43) ;  /* 0x000000e000047945 */ /* 0x000fe80003800200 */
[----:B------:R-:W-:Y:S05]  /*1300*/  @P3 BRA `(.L_x_44) ;  /* 0x0000000000303947 */ /* 0x000fea0003800000 */
[----:B--23--:R-:W2:Y:S01]  /*1310*/  LDS R3, [UR8+0x34] ;  /* 0x00003408ff037984 */ /* 0x00cea20008000800 */
[----:B----4-:R-:W3:Y:S03]  /*1320*/  LDC.64 R4, c[0x0][0x3b8] ;  /* 0x0000ee00ff047b82 */ /* 0x010ee60000000a00 */
[----:B------:R-:W4:Y:S01]  /*1330*/  LDS R2, [UR8+0x1c] ;  /* 0x00001c08ff027984 */ /* 0x000f220008000800 */
[C---:B---3--:R-:W-:Y:S01]  /*1340*/  SHF.L.U64.HI R5, R4.reuse, 0x1, R5 ;  /* 0x0000000104057819 */ /* 0x048fe20000010205 */
[----:B------:R-:W-:-:S03]  /*1350*/  IMAD.SHL.U32 R4, R4, 0x2, RZ ;  /* 0x0000000204047824 */ /* 0x000fc600078e00ff */
[--C-:B------:R-:W-:Y:S02]  /*1360*/  SHF.R.U32.HI R7, RZ, 0x4, R5.reuse ;  /* 0x00000004ff077819 */ /* 0x100fe40000011605 */
[----:B------:R-:W-:-:S05]  /*1370*/  SHF.R.U64 R4, R4, 0x4, R5 ;  /* 0x0000000404047819 */ /* 0x000fca0000001205 */
[----:B------:R3:W-:Y:S01]  /*1380*/  STS [UR8+0xc], R4 ;  /* 0x00000c04ff007988 */ /* 0x0007e20008000808 */
[----:B--2---:R-:W-:Y:S02]  /*1390*/  LOP3.LUT R3, R3, 0x7, RZ, 0xb8, !PT ;  /* 0x0000000703037812 */ /* 0x004fe400078eb8ff */
[----:B----4-:R-:W-:-:S03]  /*13a0*/  LOP3.LUT R2, R2, 0xf, R7, 0xb8, !PT ;  /* 0x0000000f02027812 */ /* 0x010fc600078eb807 */
[----:B------:R3:W-:Y:S04]  /*13b0*/  STS [UR8+0x34], R3 ;  /* 0x00003403ff007988 */ /* 0x0007e80008000808 */
[----:B------:R3:W-:Y:S02]  /*13c0*/  STS [UR8+0x1c], R2 ;  /* 0x00001c02ff007988 */ /* 0x0007e40008000808 */
.L_x_44:
[----:B------:R-:W-:Y:S05]  /*13d0*/  BSYNC.RECONVERGENT B4 ;  /* 0x0000000000047941 */ /* 0x000fea0003800200 */
.L_x_43:
[----:B------:R-:W-:Y:S04]  /*13e0*/  BSSY.RECONVERGENT B5, `(.L_x_45) ;  /* 0x000001a000057945 */ /* 0x000fe80003800200 */
[----:B------:R-:W-:Y:S04]  /*13f0*/  BSSY.RELIABLE B4, `(.L_x_46) ;  /* 0x0000015000047945 */ /* 0x000fe80003800100 */
[----:B------:R-:W-:Y:S05]  /*1400*/  @P3 BRA `(.L_x_47) ;  /* 0x0000000000203947 */ /* 0x000fea0003800000 */
[----:B--23--:R-:W2:Y:S02]  /*1410*/  LDS R2, [UR8+0x34] ;  /* 0x00003408ff027984 */ /* 0x00cea40008000800 */
[----:B--2---:R-:W-:-:S05]  /*1420*/  LOP3.LUT R2, R2, 0x38, RZ, 0xb8, !PT ;  /* 0x0000003802027812 */ /* 0x004fca00078eb8ff */
[----:B------:R2:W-:Y:S01]  /*1430*/  STS [UR8+0x34], R2 ;  /* 0x00003402ff007988 */ /* 0x0005e20008000808 */
[----:B------:R-:W-:Y:S05]  /*1440*/  @P3 BRA `(.L_x_48) ;  /* 0x0000000000203947 */ /* 0x000fea0003800000 */
[----:B--2---:R-:W2:Y:S01]  /*1450*/  LDS R2, [UR8+0x8] ;  /* 0x00000808ff027984 */ /* 0x004ea20008000800 */
[----:B------:R-:W-:-:S05]  /*1460*/  IMAD.MOV.U32 R3, RZ, RZ, 0x780 ;  /* 0x00000780ff037424 */ /* 0x000fca00078e00ff */
[----:B--2---:R-:W-:-:S05]  /*1470*/  LOP3.LUT R2, R2, 0x500, R3, 0xd8, !PT ;  /* 0x0000050002027812 */ /* 0x004fca00078ed803 */
[----:B------:R2:W-:Y:S02]  /*1480*/  STS [UR8+0x8], R2 ;  /* 0x00000802ff007988 */ /* 0x0005e40008000808 */
.L_x_47:
[----:B------:R-:W-:Y:S05]  /*1490*/  @P3 BRA `(.L_x_49) ;  /* 0x0000000000283947 */ /* 0x000fea0003800000 */
[----:B--23--:R-:W2:Y:S02]  /*14a0*/  LDS R2, [UR8+0x8] ;  /* 0x00000808ff027984 */ /* 0x00cea40008000800 */
[----:B--2---:R-:W-:-:S05]  /*14b0*/  LOP3.LUT R2, R2, 0x1800, RZ, 0xb8, !PT ;  /* 0x0000180002027812 */ /* 0x004fca00078eb8ff */
[----:B------:R3:W-:Y:S02]  /*14c0*/  STS [UR8+0x8], R2 ;  /* 0x00000802ff007988 */ /* 0x0007e40008000808 */
.L_x_48:
[----:B------:R-:W-:Y:S05]  /*14d0*/  @P3 BREAK.RELIABLE B4 ;  /* 0x0000000000043942 */ /* 0x000fea0003800100 */
[----:B------:R-:W-:Y:S05]  /*14e0*/  @P3 BRA `(.L_x_50) ;  /* 0x0000000000243947 */ /* 0x000fea0003800000 */
[----:B--23--:R-:W2:Y:S01]  /*14f0*/  LDS R2, [UR8+0x8] ;  /* 0x00000808ff027984 */ /* 0x00cea20008000800 */
[----:B------:R-:W-:-:S05]  /*1500*/  IMAD.MOV.U32 R3, RZ, RZ, 0x6000 ;  /* 0x00006000ff037424 */ /* 0x000fca00078e00ff */
[----:B--2---:R-:W-:-:S04]  /*1510*/  LOP3.LUT R2, R2, 0x6000, R3, 0xd8, !PT ;  /* 0x0000600002027812 */ /* 0x004fc800078ed803 */
[----:B------:R-:W-:-:S05]  /*1520*/  LOP3.LUT R2, R2, 0x400000, RZ, 0xb8, !PT ;  /* 0x0040000002027812 */ /* 0x000fca00078eb8ff */
[----:B------:R2:W-:Y:S02]  /*1530*/  STS [UR8+0x8], R2 ;  /* 0x00000802ff007988 */ /* 0x0005e40008000808 */
.L_x_49:
[----:B------:R-:W-:Y:S05]  /*1540*/  BSYNC.RELIABLE B4 ;  /* 0x0000000000047941 */ /* 0x000fea0003800100 */
.L_x_46:
[----:B--23--:R-:W2:Y:S02]  /*1550*/  @!P3 LDS R2, [UR8+0x8] ;  /* 0x00000808ff02b984 */ /* 0x00cea40008000800 */
[----:B--2---:R-:W-:-:S05]  /*1560*/  @!P3 LOP3.LUT R2, R2, 0x8000, RZ, 0xb8, !PT ;  /* 0x000080000202b812 */ /* 0x004fca00078eb8ff */
[----:B------:R2:W-:Y:S02]  /*1570*/  @!P3 STS [UR8+0x8], R2 ;  /* 0x00000802ff00b988 */ /* 0x0005e40008000808 */
.L_x_50:
[----:B------:R-:W-:Y:S05]  /*1580*/  BSYNC.RECONVERGENT B5 ;  /* 0x0000000000057941 */ /* 0x000fea0003800200 */
.L_x_45:
[----:B------:R-:W-:Y:S05]  /*1590*/  WARPSYNC.ALL ;  /* 0x0000000000007948 */ /* 0x000fea0003800000 */
[----:B------:R-:W-:Y:S01]  /*15a0*/  NOP ;  /* 0x0000000000007918 */ /* 0x000fe20000000000 */
[----:B------:R-:W-:-:S04]  /*15b0*/  UIADD3 UR4, UPT, UPT, UR4, 0x100, URZ ;  /* 0x0000010004047890 */ /* 0x000fc8000fffe0ff */
[----:B------:R-:W-:-:S04]  /*15c0*/  UIADD3 UR20, UP0, UPT, UR4, UR20, URZ ;  /* 0x0000001404147290 */ /* 0x000fc8000ff1e0ff */
[----:B------:R-:W-:Y:S01]  /*15d0*/  ULEA.HI.X.SX32 UR21, UR4, UR21, 0x1, UP0 ;  /* 0x0000001504157291 */ /* 0x000fe200080f0eff */
[----:B------:R-:W-:Y:S11]  /*15e0*/  @P0 BRA `(.L_x_51) ;  /* 0x0000000000300947 */ /* 0x000ff60003800000 */
[----:B--23--:R-:W2:Y:S01]  /*15f0*/  S2R R2, SR_LANEID ;  /* 0x0000000000027919 */ /* 0x00cea20000000000 */
[----:B------:R-:W-:Y:S05]  /*1600*/  WARPSYNC.ALL ;  /* 0x0000000000007948 */ /* 0x000fea0003800000 */
[----:B------:R-:W-:Y:S01]  /*1610*/  NOP ;  /* 0x0000000000007918 */ /* 0x000fe20000000000 */
[----:B--2-4-:R-:W-:-:S05]  /*1620*/  IMAD.SHL.U32 R4, R2, 0x4, RZ ;  /* 0x0000000402047824 */ /* 0x014fca00078e00ff */
[----:B------:R-:W2:Y:S01]  /*1630*/  LDS R5, [R4+UR8] ;  /* 0x0000000804057984 */ /* 0x000ea20008000800 */
[----:B------:R-:W-:-:S05]  /*1640*/  IADD3 R2, P1, PT, R4, UR20, RZ ;  /* 0x0000001404027c10 */ /* 0x000fca000ff3e0ff */
[----:B------:R-:W-:-:S05]  /*1650*/  IMAD.X R3, RZ, RZ, UR21, P1 ;  /* 0x00000015ff037e24 */ /* 0x000fca00088e06ff */
[----:B--2---:R2:W3:Y:S01]  /*1660*/  ATOMG.E.EXCH.STRONG.GPU PT, RZ, [R2], R5 ;  /* 0x0000000502ff73a8 */ /* 0x0044e200041ee100 */
[----:B------:R-:W-:-:S04]  /*1670*/  DEPBAR {5,4,3,2,1,0} ;  /* 0x0000003f0000791a */ /* 0x000fc80000000000 */
[----:B------:R-:W4:Y:S02]  /*1680*/  CCTL.E.C.LDCU.IV.DEEP [UR20] ;  /* 0x0000000014007540 */ /* 0x000f240009c08000 */
[----:B----4-:R2:W-:Y:S01]  /*1690*/  UTMACCTL.IV [UR20] ;  /* 0x00000000140079b9 */ /* 0x0105e20008000000 */
[----:B------:R-:W-:Y:S01]  /*16a0*/  NOP ;  /* 0x0000000000007918 */ /* 0x000fe20000000000 */
.L_x_51:
[----:B------:R-:W-:Y:S05]  /*16b0*/  @P0 BRA `(.L_x_52) ;  /* 0x00000000000c0947 */ /* 0x000fea0003800000 */
[----:B------:R0:W-:Y:S01]  /*16c0*/  UTMACMDFLUSH ;  /* 0x00000000000079b7 */ /* 0x0001e20000000000 */
[----:B------:R-:W-:Y:S05]  /*16d0*/  @P0 BRA `(.L_x_52) ;  /* 0x0000000000040947 */ /* 0x000fea0003800000 */
[----:B------:R-:W-:-:S04]  /*16e0*/  DEPBAR.LE SB0, 0x0 ;  /* 0x000080000000791a */ /* 0x000fc80000000000 */
.L_x_52:
[----:B------:R-:W-:Y:S05]  /*16f0*/  WARPSYNC.ALL ;  /* 0x0000000000007948 */ /* 0x000fea0003800000 */
[----:B------:R-:W-:Y:S01]  /*1700*/  NOP ;  /* 0x0000000000007918 */ /* 0x000fe20000000000 */
[----:B---3--:R-:W-:Y:S01]  /*1710*/  BAR.SYNC.DEFER_BLOCKING 0x0 ;  /* 0x0000000000007b1d */ /* 0x008fe20000010000 */
[----:B--2---:R-:W-:Y:S01]  /*1720*/  SHF.R.U32.HI R2, RZ, 0x5, R0 ;  /* 0x00000005ff027819 */ /* 0x004fe20000011600 */
[----:B------:R-:W-:Y:S01]  /*1730*/  UIADD3 UR12, UPT, UPT, UR8, 0xc010, URZ ;  /* 0x0000c010080c7890 */ /* 0x000fe2000fffe0ff */
[----:B------:R-:W-:Y:S01]  /*1740*/  ISETP.GE.AND P0, PT, R10, 0x1, PT ;  /* 0x000000010a00780c */ /* 0x000fe20003f06270 */
[----:B------:R-:W-:Y:S01]  /*1750*/  USHF.L.U32 UR15, UR7, 0x7, URZ ;  /* 0x00000007070f7899 */ /* 0x000fe200080006ff */
[----:B------:R-:W-:Y:S01]  /*1760*/  R2UR UR22, R2 ;  /* 0x00000000021672ca */ /* 0x000fe200000e0000 */
[----:B------:R-:W-:Y:S01]  /*1770*/  VOTEU.ALL UP0, P3 ;  /* 0x0000000000ff7886 */ /* 0x000fe20001800000 */
[----:B------:R-:W-:Y:S01]  /*1780*/  UMOV UR4, 0x1 ;  /* 0x0000000100047882 */ /* 0x000fe20000000000 */
[----:B------:R-:W-:Y:S01]  /*1790*/  VOTEU.ALL UP1, P3 ;  /* 0x0000000000ff7886 */ /* 0x000fe20001820000 */
[----:B------:R-:W-:Y:S01]  /*17a0*/  USHF.L.U32 UR19, UR9, 0x6, URZ ;  /* 0x0000000609137899 */ /* 0x000fe200080006ff */
[----:B------:R-:W-:Y:S01]  /*17b0*/  BSSY.RECONVERGENT B5, `(.L_x_53) ;  /* 0x0000018000057945 */ /* 0x000fe20003800200 */
[----:B------:R-:W-:-:S04]  /*17c0*/  @!UP0 UIADD3 UR10, UPT, UPT, -UR4, 0x100000, URZ ;  /* 0x00100000040a8890 */ /* 0x000fc8000fffe1ff */
[----:B------:R-:W-:Y:S02]  /*17d0*/  @!UP0 USHF.L.U32 UR11, UR10, 0xb, URZ ;  /* 0x0000000b0a0b8899 */ /* 0x000fe400080006ff */
[----:B------:R-:W-:Y:S02]  /*17e0*/  @!UP0 USHF.L.U32 UR10, UR10, 0x1, URZ ;  /* 0x000000010a0a8899 */ /* 0x000fe400080006ff */
[----:B------:R-:W-:-:S04]  /*17f0*/  @!UP0 UIADD3 UR4, UPT, UPT, -UR4, 0x100000, URZ ;  /* 0x0010000004048890 */ /* 0x000fc8000fffe1ff */
[----:B------:R-:W-:Y:S02]  /*1800*/  @!UP0 USHF.L.U32 UR5, UR4, 0xb, URZ ;  /* 0x0000000b04058899 */ /* 0x000fe400080006ff */
[----:B------:R-:W-:Y:S01]  /*1810*/  @!UP0 USHF.L.U32 UR4, UR4, 0x1, URZ ;  /* 0x0000000104048899 */ /* 0x000fe200080006ff */
[----:B------:R-:W-:Y:S01]  /*1820*/  VOTEU.ALL UP0, P3 ;  /* 0x0000000000ff7886 */ /* 0x000fe20001800000 */
[----:B------:R-:W2:Y:S04]  /*1830*/  FENCE.VIEW.ASYNC.S ;  /* 0x00000000000073c6 */ /* 0x000ea80000000000 */
[----:B--2---:R2:W3:Y:S06]  /*1840*/  @!UP0 SYNCS.EXCH.64 URZ, [UR8+0xc000], UR10 ;  /* 0x00c0000a08ff85b2 */ /* 0x0044ec0008000100 */
[----:B------:R2:W3:Y:S02]  /*1850*/  @!UP1 SYNCS.EXCH.64 URZ, [UR8+0xc010], UR4 ;  /* 0x00c0100408ff95b2 */ /* 0x0004e40008000100 */
[----:B---3--:R-:W-:Y:S06]  /*1860*/  BAR.SYNC.DEFER_BLOCKING 0x0 ;  /* 0x0000000000007b1d */ /* 0x008fec0000010000 */
[----:B------:R-:W-:Y:S05]  /*1870*/  @P3 BRA `(.L_x_54) ;  /* 0x00000000002c3947 */ /* 0x000fea0003800000 */
[----:B--2---:R-:W-:Y:S02]  /*1880*/  UMOV UR4, 0x1 ;  /* 0x0000000100047882 */ /* 0x004fe40000000000 */
[----:B------:R-:W-:-:S04]  /*1890*/  UIADD3 UR10, UPT, UPT, -UR4, 0x100000, URZ ;  /* 0x00100000040a7890 */ /* 0x000fc8000fffe1ff */
[----:B------:R-:W-:Y:S02]  /*18a0*/  USHF.L.U32 UR11, UR10, 0xb, URZ ;  /* 0x0000000b0a0b7899 */ /* 0x000fe400080006ff */
[----:B------:R-:W-:Y:S02]  /*18b0*/  USHF.L.U32 UR10, UR10, 0x1, URZ ;  /* 0x000000010a0a7899 */ /* 0x000fe400080006ff */
[----:B------:R-:W-:-:S04]  /*18c0*/  UIADD3 UR4, UPT, UPT, -UR4, 0x100000, URZ ;  /* 0x0010000004047890 */ /* 0x000fc8000fffe1ff */
[----:B------:R-:W-:Y:S02]  /*18d0*/  USHF.L.U32 UR5, UR4, 0xb, URZ ;  /* 0x0000000b04057899 */ /* 0x000fe400080006ff */
[----:B------:R-:W-:Y:S01]  /*18e0*/  USHF.L.U32 UR4, UR4, 0x1, URZ ;  /* 0x0000000104047899 */ /* 0x000fe200080006ff */
[----:B------:R-:W2:Y:S03]  /*18f0*/  FENCE.VIEW.ASYNC.S ;  /* 0x00000000000073c6 */ /* 0x000ea60000000000 */
[----:B--2---:R3:W2:Y:S08]  /*1900*/  SYNCS.EXCH.64 URZ, [UR8+0xc008], UR10 ;  /* 0x00c0080a08ff75b2 */ /* 0x0046b00008000100 */
[----:B------:R3:W4:Y:S02]  /*1910*/  SYNCS.EXCH.64 URZ, [UR8+0xc018], UR4 ;  /* 0x00c0180408ff75b2 */ /* 0x0007240008000100 */
[----:B---3--:R-:W-:Y:S01]  /*1920*/  NOP ;  /* 0x0000000000007918 */ /* 0x008fe20000000000 */
.L_x_54:
[----:B--2---:R-:W-:Y:S05]  /*1930*/  BSYNC.RECONVERGENT B5 ;  /* 0x0000000000057941 */ /* 0x004fea0003800200 */
.L_x_53:
[----:B------:R-:W-:Y:S05]  /*1940*/  @!P0 BRA `(.L_x_55) ;  /* 0x0000000800748947 */ /* 0x000fea0003800000 */
[----:B----4-:R-:W-:Y:S01]  /*1950*/  BAR.SYNC.DEFER_BLOCKING 0x0 ;  /* 0x0000000000007b1d */ /* 0x010fe20000010000 */
[----:B------:R-:W-:Y:S01]  /*1960*/  @!P3 IMAD.MOV.U32 R2, RZ, RZ, 0x6000 ;  /* 0x00006000ff02b424 */ /* 0x000fe200078e00ff */
[----:B------:R-:W-:Y:S02]  /*1970*/  ELECT P1, URZ, PT ;  /* 0x0000000000ff782f */ /* 0x000fe40003820000 */
[----:B------:R-:W-:Y:S02]  /*1980*/  ELECT P0, URZ, PT ;  /* 0x0000000000ff782f */ /* 0x000fe40003800000 */
[C---:B------:R-:W-:Y:S01]  /*1990*/  ISETP.LT.U32.AND P1, PT, R68.reuse, 0x20, P1 ;  /* 0x000000204400780c */ /* 0x040fe20000f21070 */
[----:B------:R-:W-:Y:S01]  /*19a0*/  UMOV UR11, UR15 ;  /* 0x0000000f000b7c82 */ /* 0x000fe20008000000 */
[----:B------:R-:W-:Y:S01]  /*19b0*/  ISETP.LT.U32.AND P0, PT, R68, 0x20, P0 ;  /* 0x000000204400780c */ /* 0x000fe20000701070 */
[----:B------:R-:W-:-:S10]  /*19c0*/  UIADD3 UR16, UPT, UPT, UR8, 0x8000, URZ ;  /* 0x0000800008107890 */ /* 0x000fd4000fffe0ff */
[----:B------:R-:W-:Y:S01]  /*19d0*/  VOTEU.ANY UP0, P1 ;  /* 0x0000000000ff7886 */ /* 0x000fe20000800100 */
[----:B------:R-:W-:Y:S01]  /*19e0*/  VOTEU.ANY UP2, P1 ;  /* 0x0000000000ff7886 */ /* 0x000fe20000840100 */
[----:B------:R-:W-:Y:S01]  /*19f0*/  VOTEU.ANY UP1, P0 ;  /* 0x0000000000ff7886 */ /* 0x000fe20000020100 */
[----:B------:R-:W-:Y:S01]  /*1a00*/  VOTEU.ANY UP3, P0 ;  /* 0x0000000000ff7886 */ /* 0x000fe20000060100 */
[----:B------:R2:W-:Y:S01]  /*1a10*/  @!P3 SYNCS.ARRIVE.TRANS64 RZ, [UR8+0xc000], R2 ;  /* 0x00c00002ffffb9a7 */ /* 0x0005e20008000008 */
[----:B------:R3:W-:Y:S06]  /*1a20*/  MEMBAR.ALL.CTA ;  /* 0x0000000000007992 */ /* 0x0007ec0000008000 */
[----:B---3--:R-:W3:Y:S01]  /*1a30*/  FENCE.VIEW.ASYNC.S ;  /* 0x00000000000073c6 */ /* 0x008ee20000000000 */
[----:B------:R-:W-:Y:S01]  /*1a40*/  @UP0 UIADD3 UR9, UPT, UPT, UR8, 0xc000, URZ ;  /* 0x0000c00008090890 */ /* 0x000fe2000fffe0ff */
[----:B------:R-:W-:Y:S01]  /*1a50*/  @UP0 UMOV UR10, URZ ;  /* 0x000000ff000a0c82 */ /* 0x000fe20008000000 */
[----:B------:R-:W-:Y:S01]  /*1a60*/  @UP1 UIADD3 UR17, UPT, UPT, UR8, 0xc000, URZ ;  /* 0x0000c00008111890 */ /* 0x000fe2000fffe0ff */
[----:B------:R-:W-:Y:S01]  /*1a70*/  @UP1 UMOV UR18, URZ ;  /* 0x000000ff00121c82 */ /* 0x000fe20008000000 */
[----:B------:R-:W-:Y:S01]  /*1a80*/  UISETP.NE.U32.AND UP0, UPT, UR22, URZ, UPT ;  /* 0x000000ff1600728c */ /* 0x000fe2000bf05070 */
[----:B---3--:R-:W-:Y:S06]  /*1a90*/  BAR.SYNC.DEFER_BLOCKING 0x0 ;  /* 0x0000000000007b1d */ /* 0x008fec0000010000 */
[----:B------:R2:W-:Y:S02]  /*1aa0*/  @UP2 UTMALDG.2D [UR8], [UR24] ;  /* 0x00000008180025b4 */ /* 0x0005e40008008000 */
[----:B------:R-:W-:Y:S06]  /*1ab0*/  BAR.SYNC.DEFER_BLOCKING 0x0 ;  /* 0x0000000000007b1d */ /* 0x000fec0000010000 */
[----:B------:R2:W-:Y:S02]  /*1ac0*/  @UP3 UTMALDG.2D [UR16], [UR26] ;  /* 0x000000101a0035b4 */ /* 0x0005e40008008000 */
[----:B------:R-:W-:Y:S06]  /*1ad0*/  BAR.SYNC.DEFER_BLOCKING 0x0 ;  /* 0x0000000000007b1d */ /* 0x000fec0000010000 */
[----:B------:R-:W3:Y:S02]  /*1ae0*/  SYNCS.PHASECHK.TRANS64.TRYWAIT P0, [UR8+0xc000], RZ ;  /* 0x00c000ffff0075a7 */ /* 0x000ee40008001108 */
[----:B--23--:R-:W-:Y:S05]  /*1af0*/  @!P0 BRA `(.L_x_56) ;  /* 0x0000000c00fc8947 */ /* 0x00cfea0003800000 */
.L_x_70:
[----:B------:R-:W-:Y:S05]  /*1b00*/  BRA.U UP0, `(.L_x_57) ;  /* 0x0000000100747547 */ /* 0x000fea000b800000 */
[----:B------:R-:W-:Y:S02]  /*1b10*/  USHF.R.U32.HI UR6, URZ, 0x4, UR8 ;  /* 0x00000004ff067899 */ /* 0x000fe40008011608 */
[----:B------:R-:W-:Y:S02]  /*1b20*/  USHF.R.U32.HI UR10, URZ, 0x4, UR16 ;  /* 0x00000004ff0a7899 */ /* 0x000fe40008011610 */
[----:B------:R-:W-:Y:S02]  /*1b30*/  USGXT.U32 UR6, UR6, 0xe ;  /* 0x0000000e0606789a */ /* 0x000fe40008000000 */
[----:B------:R-:W-:Y:S02]  /*1b40*/  USGXT.U32 UR10, UR10, 0xe ;  /* 0x0000000e0a0a789a */ /* 0x000fe40008000000 */
[----:B------:R-:W-:Y:S02]  /*1b50*/  UIADD3 UR32, UP0, UPT, UR6, 0x2, URZ ;  /* 0x0000000206207890 */ /* 0x000fe4000ff1e0ff */
[----:B------:R-:W-:Y:S01]  /*1b60*/  UIADD3 UR34, UP1, UPT, UR10, 0x2, URZ ;  /* 0x000000020a227890 */ /* 0x000fe2000ff3e0ff */
[----:B------:R-:W-:Y:S01]  /*1b70*/  UMOV UR4, URZ ;  /* 0x000000ff00047c82 */ /* 0x000fe20008000000 */
[----:B------:R-:W-:Y:S01]  /*1b80*/  UMOV UR5, URZ ;  /* 0x000000ff00057c82 */ /* 0x000fe20008000000 */
[----:B------:R-:W-:-:S02]  /*1b90*/  UIADD3.X UR33, UPT, UPT, UR4, 0x40004040, URZ, UP0, !UPT ;  /* 0x4000404004217890 */ /* 0x000fc400087fe4ff */
[----:B------:R-:W-:Y:S02]  /*1ba0*/  UIADD3.X UR35, UPT, UPT, UR5, 0x40004040, URZ, UP1, !UPT ;  /* 0x4000404005237890 */ /* 0x000fe40008ffe4ff */
[----:B------:R-:W-:Y:S02]  /*1bb0*/  UIADD3.64 UR4, UPT, UPT, UR32, 0x2, URZ ;  /* 0x0000000220047897 */ /* 0x000fe4000fffe0ff */
[----:B------:R-:W-:Y:S02]  /*1bc0*/  UIADD3.64 UR16, UPT, UPT, UR34, 0x2, URZ ;  /* 0x0000000222107897 */ /* 0x000fe4000fffe0ff */
[----:B------:R-:W-:Y:S02]  /*1bd0*/  UIADD3.64 UR28, UPT, UPT, UR32, 0x4, URZ ;  /* 0x00000004201c7897 */ /* 0x000fe4000fffe0ff */
[----:B------:R-:W-:Y:S01]  /*1be0*/  UIADD3.64 UR30, UPT, UPT, UR34, 0x4, URZ ;  /* 0x00000004221e7897 */ /* 0x000fe2000fffe0ff */
[----:B------:R-:W-:Y:S01]  /*1bf0*/  UMOV UR36, 0x0 ;  /* 0x0000000000247882 */ /* 0x000fe20000000000 */
[----:B------:R-:W-:Y:S01]  /*1c00*/  UMOV UR37, 0x8100490 ;  /* 0x0810049000257882 */ /* 0x000fe20000000000 */
[----:B------:R-:W-:Y:S01]  /*1c10*/  UMOV UR7, 0x40004040 ;  /* 0x4000404000077882 */ /* 0x000fe20000000000 */
[----:B------:R-:W-:Y:S01]  /*1c20*/  UMOV UR11, 0x40004040 ;  /* 0x40004040000b7882 */ /* 0x000fe20000000000 */
[----:B------:R-:W-:Y:S01]  /*1c30*/  UMOV UR38, 0x0 ;  /* 0x0000000000267882 */ /* 0x000fe20000000000 */
[----:B------:R-:W-:Y:S01]  /*1c40*/  UMOV UR39, 0x8100490 ;  /* 0x0810049000277882 */ /* 0x000fe20000000000 */
[----:B------:R-:W-:Y:S01]  /*1c50*/  UMOV UR40, 0x0 ;  /* 0x0000000000287882 */ /* 0x000fe20000000000 */
[----:B------:R-:W-:Y:S01]  /*1c60*/  UMOV UR41, 0x8100490 ;  /* 0x0810049000297882 */ /* 0x000fe20000000000 */
[----:B------:R2:W-:Y:S01]  /*1c70*/  UTCHMMA gdesc[UR6], gdesc[UR10], tmem[UR23], tmem[UR36], idesc[UR37], !UPT ;  /* 0x00ff240a060075ea */ /* 0x0005e2000f800017 */
[----:B------:R-:W-:Y:S01]  /*1c80*/  UMOV UR42, 0x0 ;  /* 0x00000000002a7882 */ /* 0x000fe20000000000 */
[----:B------:R-:W-:Y:S01]  /*1c90*/  UMOV UR43, 0x8100490 ;  /* 0x08100490002b7882 */ /* 0x000fe20000000000 */
[----:B------:R2:W-:Y:S01]  /*1ca0*/  UTCHMMA gdesc[UR32], gdesc[UR34], tmem[UR23], tmem[UR38], idesc[UR39], UPT ;  /* 0x00ff2622200075ea */ /* 0x0005e2000b800017 */
[----:B------:R2:W-:Y:S01]  /*1cb0*/  UTCHMMA gdesc[UR4], gdesc[UR16], tmem[UR23], tmem[UR40], idesc[UR41], UPT ;  /* 0x00ff2810040075ea */ /* 0x0005e2000b800017 */
[----:B------:R2:W-:Y:S01]  /*1cc0*/  UTCHMMA gdesc[UR28], gdesc[UR30], tmem[UR23], tmem[UR42], idesc[UR43], UPT ;  /* 0x00ff2a1e1c0075ea */ /* 0x0005e2000b800017 */
[----:B------:R-:W-:Y:S01]  /*1cd0*/  NOP ;  /* 0x0000000000007918 */ /* 0x000fe20000000000 */
.L_x_57:
[----:B------:R-:W-:Y:S01]  /*1ce0*/  ELECT P0, URZ, PT ;  /* 0x0000000000ff782f */ /* 0x000fe20003800000 */
[----:B--2---:R-:W-:Y:S01]  /*1cf0*/  UMOV UR4, UR12 ;  /* 0x0000000c00047c82 */ /* 0x004fe20008000000 */
[----:B------:R-:W-:Y:S02]  /*1d00*/  UMOV UR5, URZ ;  /* 0x000000ff00057c82 */ /* 0x000fe40008000000 */
[----:B------:R-:W-:-:S13]  /*1d10*/  ISETP.LT.U32.AND P0, PT, R68, 0x20, P0 ;  /* 0x000000204400780c */ /* 0x000fda0000701070 */
[----:B------:R-:W-:Y:S01]  /*1d20*/  VOTEU.ANY UP0, P0 ;  /* 0x0000000000ff7886 */ /* 0x000fe20000000100 */
[----:B------:R-:W-:Y:S01]  /*1d30*/  VOTEU.ANY UP1, P0 ;  /* 0x0000000000ff7886 */ /* 0x000fe20000020100 */
[----:B------:R-:W-:-:S03]  /*1d40*/  ISETP.GE.U32.AND P0, PT, R10, 0x41, PT ;  /* 0x000000410a00780c */ /* 0x000fc60003f06070 */
[----:B------:R-:W-:Y:S02]  /*1d50*/  @UP0 UMOV UR4, UR4 ;  /* 0x0000000400040c82 */ /* 0x000fe40008000000 */
[----:B------:R2:W-:Y:S01]  /*1d60*/  @UP1 UTCBAR [UR4], URZ ;  /* 0x000000ff040013e9 */ /* 0x0005e200080000ff */
[----:B------:R-:W-:Y:S06]  /*1d70*/  BAR.SYNC.DEFER_BLOCKING 0x0 ;  /* 0x0000000000007b1d */ /* 0x000fec0000010000 */
[----:B------:R-:W3:Y:S02]  /*1d80*/  SYNCS.PHASECHK.TRANS64.TRYWAIT P1, [UR8+0xc010], RZ ;  /* 0x00c010ffff0075a7 */ /* 0x000ee40008021108 */
[----:B--23--:R-:W-:Y:S05]  /*1d90*/  @!P1 BRA `(.L_x_58) ;  /* 0x0000000c00609947 */ /* 0x00cfea0003800000 */
.L_x_71:
[----:B------:R-:W-:Y:S01]  /*1da0*/  UMOV UR4, URZ ;  /* 0x000000ff00047c82 */ /* 0x000fe20008000000 */
[----:B------:R-:W-:Y:S05]  /*1db0*/  @!P0 BRA `(.L_x_55) ;  /* 0x0000000400588947 */ /* 0x000fea0003800000 */
[----:B------:R-:W2:Y:S01]  /*1dc0*/  LDCU UR29, c[0x0][0x3a0] ;  /* 0x00007400ff1d77ac */ /* 0x000ea20008000800 */
[----:B------:R-:W-:Y:S01]  /*1dd0*/  UMOV UR9, 0x1 ;  /* 0x0000000100097882 */ /* 0x000fe20000000000 */
[----:B------:R-:W-:-:S05]  /*1de0*/  UMOV UR14, 0x40 ;  /* 0x00000040000e7882 */ /* 0x000fca0000000000 */
.L_x_62:
[----:B------:R-:W-:Y:S01]  /*1df0*/  BAR.SYNC.DEFER_BLOCKING 0x0 ;  /* 0x0000000000007b1d */ /* 0x000fe20000010000 */
[----:B------:R-:W-:Y:S01]  /*1e00*/  ULEA UR28, UR9, UR8, 0x3 ;  /* 0x00000008091c7291 */ /* 0x000fe2000f8e18ff */
[----:B------:R-:W-:Y:S01]  /*1e10*/  @!P3 IMAD.MOV.U32 R2, RZ, RZ, 0x6000 ;  /* 0x00006000ff02b424 */ /* 0x000fe200078e00ff */
[----:B------:R-:W-:Y:S01]  /*1e20*/  ELECT P1, URZ, PT ;  /* 0x0000000000ff782f */ /* 0x000fe20003820000 */
[----:B------:R-:W-:-:S03]  /*1e30*/  ULEA UR12, UR9, UR8, 0xe ;  /* 0x00000008090c7291 */ /* 0x000fc6000f8e70ff */
[----:B------:R-:W-:Y:S02]  /*1e40*/  ISETP.LT.U32.AND P1, PT, R68, 0x20, P1 ;  /* 0x000000204400780c */ /* 0x000fe40000f21070 */
[----:B------:R-:W-:Y:S01]  /*1e50*/  ELECT P0, URZ, PT ;  /* 0x0000000000ff782f */ /* 0x000fe20003800000 */
[----:B------:R-:W-:-:S03]  /*1e60*/  ULEA UR16, UR9, UR8, 0xd ;  /* 0x0000000809107291 */ /* 0x000fc6000f8e68ff */
[----:B------:R-:W-:Y:S01]  /*1e70*/  ISETP.LT.U32.AND P0, PT, R68, 0x20, P0 ;  /* 0x000000204400780c */ /* 0x000fe20000701070 */
[----:B------:R-:W-:Y:S01]  /*1e80*/  UMOV UR18, UR14 ;  /* 0x0000000e00127c82 */ /* 0x000fe20008000000 */
[----:B------:R-:W-:Y:S02]  /*1e90*/  UIADD3 UR16, UPT, UPT, UR16, 0x8000, URZ ;  /* 0x0000800010107890 */ /* 0x000fe4000fffe0ff */
[----:B------:R-:W-:-:S03]  /*1ea0*/  USHF.L.U32 UR5, UR4, 0x1f, URZ ;  /* 0x0000001f04057899 */ /* 0x000fc600080006ff */
[----:B------:R-:W-:Y:S01]  /*1eb0*/  VOTEU.ANY UP0, P1 ;  /* 0x0000000000ff7886 */ /* 0x000fe20000800100 */
[----:B------:R3:W-:Y:S01]  /*1ec0*/  @!P3 SYNCS.ARRIVE.TRANS64 RZ, [UR28+0xc000], R2 ;  /* 0x00c00002ffffb9a7 */ /* 0x0007e2000800001c */
[----:B------:R4:W-:Y:S06]  /*1ed0*/  MEMBAR.ALL.CTA ;  /* 0x0000000000007992 */ /* 0x0009ec0000008000 */
[----:B----4-:R-:W4:Y:S01]  /*1ee0*/  FENCE.VIEW.ASYNC.S ;  /* 0x00000000000073c6 */ /* 0x010f220000000000 */
[----:B------:R-:W-:Y:S01]  /*1ef0*/  @UP0 UIADD3 UR13, UPT, UPT, UR28, 0xc000, URZ ;  /* 0x0000c0001c0d0890 */ /* 0x000fe2000fffe0ff */
[----:B----4-:R-:W-:Y:S01]  /*1f00*/  VOTEU.ANY UP0, P1 ;  /* 0x0000000000ff7886 */ /* 0x010fe20000800100 */
[----:B------:R-:W-:Y:S01]  /*1f10*/  VOTEU.ANY UP1, P0 ;  /* 0x0000000000ff7886 */ /* 0x000fe20000020100 */
[----:B---3--:R-:W-:-:S04]  /*1f20*/  IMAD.U32 R2, RZ, RZ, UR5 ;  /* 0x00000005ff027e24 */ /* 0x008fc8000f8e00ff */
[----:B------:R-:W-:Y:S01]  /*1f30*/  @UP1 UIADD3 UR17, UPT, UPT, UR28, 0xc000, URZ ;  /* 0x0000c0001c111890 */ /* 0x000fe2000fffe0ff */
[----:B------:R-:W-:Y:S01]  /*1f40*/  VOTEU.ANY UP1, P0 ;  /* 0x0000000000ff7886 */ /* 0x000fe20000020100 */
[----:B------:R-:W-:Y:S06]  /*1f50*/  BAR.SYNC.DEFER_BLOCKING 0x0 ;  /* 0x0000000000007b1d */ /* 0x000fec0000010000 */
[----:B------:R3:W-:Y:S01]  /*1f60*/  @UP0 UTMALDG.2D [UR12], [UR24] ;  /* 0x0000000c180005b4 */ /* 0x0007e20008008000 */
[----:B------:R-:W-:Y:S01]  /*1f70*/  UISETP.NE.U32.AND UP0, UPT, UR22, URZ, UPT ;  /* 0x000000ff1600728c */ /* 0x000fe2000bf05070 */
[----:B------:R-:W-:Y:S06]  /*1f80*/  BAR.SYNC.DEFER_BLOCKING 0x0 ;  /* 0x0000000000007b1d */ /* 0x000fec0000010000 */
[----:B------:R3:W-:Y:S02]  /*1f90*/  @UP1 UTMALDG.2D [UR16], [UR26] ;  /* 0x000000101a0015b4 */ /* 0x0007e40008008000 */
[----:B------:R-:W-:Y:S06]  /*1fa0*/  BAR.SYNC.DEFER_BLOCKING 0x0 ;  /* 0x0000000000007b1d */ /* 0x000fec0000010000 */
[----:B------:R-:W4:Y:S02]  /*1fb0*/  SYNCS.PHASECHK.TRANS64.TRYWAIT P0, [UR28+0xc000], R2 ;  /* 0x00c00002ff0075a7 */ /* 0x000f24000800111c */
[----:B---34-:R-:W-:Y:S05]  /*1fc0*/  @!P0 BRA `(.L_x_59) ;  /* 0x0000000800e08947 */ /* 0x018fea0003800000 */
.L_x_72:
        /* <DEDUP_REMOVED lines=11> */
[----:B------:R-:W-:Y:S02]  /*2080*/  UIADD3 UR6, UP0, UPT, UR16, 0x2, URZ ;  /* 0x0000000210067890 */ /* 0x000fe4000ff1e0ff */
[----:B------:R-:W-:Y:S02]  /*2090*/  UIADD3 UR32, UP1, UPT, UR30, 0x2, URZ ;  /* 0x000000021e207890 */ /* 0x000fe4000ff3e0ff */
[----:B------:R-:W-:Y:S02]  /*20a0*/  UIADD3 UR34, UP2, UPT, UR16, 0x4, URZ ;  /* 0x0000000410227890 */ /* 0x000fe4000ff5e0ff */
[----:B------:R-:W-:Y:S02]  /*20b0*/  UIADD3 UR36, UP3, UPT, UR30, 0x4, URZ ;  /* 0x000000041e247890 */ /* 0x000fe4000ff7e0ff */
[----:B------:R-:W-:-:S02]  /*20c0*/  UIADD3.X UR7, UPT, UPT, UR17, URZ, URZ, UP0, !UPT ;  /* 0x000000ff11077290 */ /* 0x000fc400087fe4ff */
[----:B------:R-:W-:Y:S02]  /*20d0*/  UIADD3.X UR33, UPT, UPT, UR31, URZ, URZ, UP1, !UPT ;  /* 0x000000ff1f217290 */ /* 0x000fe40008ffe4ff */
[----:B------:R-:W-:Y:S02]  /*20e0*/  UIADD3.X UR35, UPT, UPT, UR17, URZ, URZ, UP2, !UPT ;  /* 0x000000ff11237290 */ /* 0x000fe400097fe4ff */
[----:B------:R-:W-:Y:S01]  /*20f0*/  UIADD3.X UR37, UPT, UPT, UR31, URZ, URZ, UP3, !UPT ;  /* 0x000000ff1f257290 */ /* 0x000fe20009ffe4ff */
        /* <DEDUP_REMOVED lines=8> */
[----:B------:R3:W-:Y:S01]  /*2180*/  UTCHMMA gdesc[UR10], gdesc[UR12], tmem[UR23], tmem[UR38], idesc[UR39], UPT ;  /* 0x00ff260c0a0075ea */ /* 0x0007e2000b800017 */
[----:B------:R-:W-:Y:S01]  /*2190*/  UMOV UR44, 0x0 ;  /* 0x00000000002c7882 */ /* 0x000fe20000000000 */
[----:B------:R-:W-:Y:S01]  /*21a0*/  UMOV UR45, 0x8100490 ;  /* 0x08100490002d7882 */ /* 0x000fe20000000000 */
[----:B------:R3:W-:Y:S01]  /*21b0*/  UTCHMMA gdesc[UR16], gdesc[UR30], tmem[UR23], tmem[UR40], idesc[UR41], UPT ;  /* 0x00ff281e100075ea */ /* 0x0007e2000b800017 */
[----:B------:R3:W-:Y:S01]  /*21c0*/  UTCHMMA gdesc[UR6], gdesc[UR32], tmem[UR23], tmem[UR42], idesc[UR43], UPT ;  /* 0x00ff2a20060075ea */ /* 0x0007e2000b800017 */
[----:B------:R3:W-:Y:S01]  /*21d0*/  UTCHMMA gdesc[UR34], gdesc[UR36], tmem[UR23], tmem[UR44], idesc[UR45], UPT ;  /* 0x00ff2c24220075ea */ /* 0x0007e2000b800017 */
[----:B------:R-:W-:Y:S01]  /*21e0*/  NOP ;  /* 0x0000000000007918 */ /* 0x000fe20000000000 */
.L_x_60:
[----:B------:R-:W-:Y:S01]  /*21f0*/  ELECT P0, URZ, PT ;  /* 0x0000000000ff782f */ /* 0x000fe20003800000 */
[----:B---3--:R-:W-:-:S03]  /*2200*/  UIADD3 UR6, UPT, UPT, UR28, 0xc010, URZ ;  /* 0x0000c0101c067890 */ /* 0x008fc6000fffe0ff */
[----:B------:R-:W-:Y:S01]  /*2210*/  ISETP.LT.U32.AND P0, PT, R68, 0x20, P0 ;  /* 0x000000204400780c */ /* 0x000fe20000701070 */
[----:B------:R-:W-:-:S12]  /*2220*/  UMOV UR7, URZ ;  /* 0x000000ff00077c82 */ /* 0x000fd80008000000 */
[----:B------:R-:W-:Y:S01]  /*2230*/  VOTEU.ANY UP0, P0 ;  /* 0x0000000000ff7886 */ /* 0x000fe20000000100 */
[----:B------:R-:W-:-:S04]  /*2240*/  VOTEU.ANY UP1, P0 ;  /* 0x0000000000ff7886 */ /* 0x000fc80000020100 */
[----:B------:R-:W-:Y:S02]  /*2250*/  @UP0 UMOV UR6, UR6 ;  /* 0x0000000600060c82 */ /* 0x000fe40008000000 */
[----:B------:R3:W-:Y:S01]  /*2260*/  @UP1 UTCBAR [UR6], URZ ;  /* 0x000000ff060013e9 */ /* 0x0007e200080000ff */
[----:B------:R-:W-:Y:S06]  /*2270*/  BAR.SYNC.DEFER_BLOCKING 0x0 ;  /* 0x0000000000007b1d */ /* 0x000fec0000010000 */
[----:B------:R-:W4:Y:S02]  /*2280*/  SYNCS.PHASECHK.TRANS64.TRYWAIT P0, [UR28+0xc010], R2 ;  /* 0x00c01002ff0075a7 */ /* 0x000f24000800111c */
[----:B---34-:R-:W-:Y:S05]  /*2290*/  @!P0 BRA `(.L_x_61) ;  /* 0x0000000800388947 */ /* 0x018fea0003800000 */
.L_x_73:
[----:B------:R-:W-:Y:S02]  /*22a0*/  UIADD3 UR9, UPT, UPT, UR9, 0x1, URZ ;  /* 0x0000000109097890 */ /* 0x000fe4000fffe0ff */
[----:B------:R-:W-:Y:S02]  /*22b0*/  UIADD3 UR14, UPT, UPT, UR14, 0x40, URZ ;  /* 0x000000400e0e7890 */ /* 0x000fe4000fffe0ff */
[----:B------:R-:W-:-:S04]  /*22c0*/  UISETP.NE.U32.AND UP0, UPT, UR9, 0x2, UPT ;  /* 0x000000020900788c */ /* 0x000fc8000bf05070 */
[----:B------:R-:W-:Y:S02]  /*22d0*/  USEL UR5, URZ, 0x1, UP0 ;  /* 0x00000001ff057887 */ /* 0x000fe40008000000 */
[----:B------:R-:W-:Y:S02]  /*22e0*/  USEL UR9, UR9, URZ, UP0 ;  /* 0x000000ff09097287 */ /* 0x000fe40008000000 */
[----:B--2---:R-:W-:Y:S02]  /*22f0*/  UISETP.GE.AND UP0, UPT, UR14, UR29, UPT ;  /* 0x0000001d0e00728c */ /* 0x004fe4000bf06270 */
[----:B------:R-:W-:-:S07]  /*2300*/  ULOP3.LUT UR4, UR4, UR5, URZ, 0x3c, !UPT ;  /* 0x0000000504047292 */ /* 0x000fce000f8e3cff */
[----:B------:R-:W-:Y:S05]  /*2310*/  BRA.U !UP0, `(.L_x_62) ;  /* 0xfffffff908b47547 */ /* 0x000fea000b83ffff */
.L_x_55:
[----:B----4-:R-:W-:Y:S06]  /*2320*/  BAR.SYNC.DEFER_BLOCKING 0x0 ;  /* 0x0000000000007b1d */ /* 0x010fec0000010000 */
[----:B------:R-:W-:Y:S04]  /*2330*/  BSSY.RECONVERGENT B5, `(.L_x_63) ;  /* 0x0000004000057945 */ /* 0x000fe80003800200 */
[----:B------:R-:W-:Y:S05]  /*2340*/  @P3 BRA `(.L_x_64) ;  /* 0x0000000000083947 */ /* 0x000fea0003800000 */
[----:B------:R-:W2:Y:S02]  /*2350*/  SYNCS.CCTL.IV [UR8+0xc000] ;  /* 0x00c00000ff0079b1 */ /* 0x000ea40008000008 */
[----:B--2---:R-:W2:Y:S02]  /*2360*/  SYNCS.CCTL.IV [UR8+0xc010] ;  /* 0x00c01000ff0079b1 */ /* 0x004ea40008000008 */
.L_x_64:
[----:B------:R-:W-:Y:S05]  /*2370*/  BSYNC.RECONVERGENT B5 ;  /* 0x0000000000057941 */ /* 0x000fea0003800200 */
.L_x_63:
[----:B--2---:R-:W-:Y:S06]  /*2380*/  BAR.SYNC.DEFER_BLOCKING 0x0 ;  /* 0x0000000000007b1d */ /* 0x004fec0000010000 */
[----:B------:R-:W-:Y:S04]  /*2390*/  BSSY.RECONVERGENT B5, `(.L_x_65) ;  /* 0x0000004000057945 */ /* 0x000fe80003800200 */
[----:B------:R-:W-:Y:S05]  /*23a0*/  @P3 BRA `(.L_x_66) ;  /* 0x0000000000083947 */ /* 0x000fea0003800000 */
[----:B------:R-:W2:Y:S02]  /*23b0*/  SYNCS.CCTL.IV [UR8+0xc008] ;  /* 0x00c00800ff0079b1 */ /* 0x000ea40008000008 */
[----:B--2---:R-:W2:Y:S02]  /*23c0*/  SYNCS.CCTL.IV [UR8+0xc018] ;  /* 0x00c01800ff0079b1 */ /* 0x004ea40008000008 */
.L_x_66:
[----:B------:R-:W-:Y:S05]  /*23d0*/  BSYNC.RECONVERGENT B5 ;  /* 0x0000000000057941 */ /* 0x000fea0003800200 */
.L_x_65:
[----:B------:R-:W-:Y:S01]  /*23e0*/  USHF.L.U32 UR22, UR22, 0x15, URZ ;  /* 0x0000001516167899 */ /* 0x000fe200080006ff */
[C---:B------:R-:W-:Y:S01]  /*23f0*/  IMAD.SHL.U32 R2, R0.reuse, 0x80, RZ ;  /* 0x0000008000027824 */ /* 0x040fe200078e00ff */
[----:B------:R-:W-:Y:S01]  /*2400*/  ELECT P0, URZ, PT ;  /* 0x0000000000ff782f */ /* 0x000fe20003800000 */
[----:B------:R-:W-:Y:S01]  /*2410*/  IMAD.SHL.U32 R3, R0, 0x10, RZ ;  /* 0x0000001000037824 */ /* 0x000fe200078e00ff */
[----:B------:R-:W-:Y:S02]  /*2420*/  ULOP3.LUT UR22, UR22, 0x600000, URZ, 0xc0, !UPT ;  /* 0x0060000016167892 */ /* 0x000fe4000f8ec0ff */
[----:B------:R-:W-:Y:S01]  /*2430*/  LOP3.LUT R0, R2, 0x3f80, RZ, 0xc0, !PT ;  /* 0x00003f8002007812 */ /* 0x000fe200078ec0ff */
[----:B------:R-:W-:Y:S01]  /*2440*/  UMOV UR9, UR19 ;  /* 0x0000001300097c82 */ /* 0x000fe20008000000 */
[----:B------:R-:W-:Y:S01]  /*2450*/  UIADD3 UR22, UPT, UPT, UR23, UR22, URZ ;  /* 0x0000001617167290 */ /* 0x000fe2000fffe0ff */
[----:B------:R-:W-:Y:S01]  /*2460*/  ISETP.LT.U32.AND P0, PT, R68, 0x20, P0 ;  /* 0x000000204400780c */ /* 0x000fe20000701070 */
[----:B------:R-:W-:Y:S01]  /*2470*/  UMOV UR10, UR15 ;  /* 0x0000000f000a7c82 */ /* 0x000fe20008000000 */
[----:B------:R-:W-:-:S04]  /*2480*/  LOP3.LUT R0, R0, 0x70, R3, 0xf8, !PT ;  /* 0x0000007000007812 */ /* 0x000fc800078ef803 */
[C---:B------:R-:W-:Y:S02]  /*2490*/  LOP3.LUT R2, R0.reuse, 0x10, RZ, 0x3c, !PT ;  /* 0x0000001000027812 */ /* 0x040fe400078e3cff */
[----:B-----5:R-:W3:Y:S01]  /*24a0*/  LDTM.x64 R4, tmem[UR22] ;  /* 0x00000016000479ee */ /* 0x020ee20008340000 */
[----:B------:R-:W-:Y:S01]  /*24b0*/  LOP3.LUT R3, R0, 0x20, RZ, 0x3c, !PT ;  /* 0x0000002000037812 */ /* 0x000fe200078e3cff */
[----:B------:R-:W-:-:S03]  /*24c0*/  NOP ;  /* 0x0000000000007918 */ /* 0x000fc60000000000 */
[----:B---3--:R-:W-:Y:S01]  /*24d0*/  VOTEU.ANY UP1, P0 ;  /* 0x0000000000ff7886 */ /* 0x008fe20000020100 */
[----:B------:R-:W-:Y:S01]  /*24e0*/  VOTEU.ANY UP0, P0 ;  /* 0x0000000000ff7886 */ /* 0x000fe20000000100 */
[----:B------:R-:W-:Y:S02]  /*24f0*/  F2FP.BF16.F32.PACK_AB R4, R5, R4 ;  /* 0x000000040504723e */ /* 0x000fe400000010ff */
[----:B------:R-:W-:Y:S02]  /*2500*/  F2FP.BF16.F32.PACK_AB R5, R7, R6 ;  /* 0x000000060705723e */ /* 0x000fe400000010ff */
[----:B------:R-:W-:Y:S02]  /*2510*/  F2FP.BF16.F32.PACK_AB R12, R13, R12 ;  /* 0x0000000c0d0c723e */ /* 0x000fe400000010ff */
[----:B------:R-:W-:Y:S02]  /*2520*/  F2FP.BF16.F32.PACK_AB R6, R9, R8 ;  /* 0x000000080906723e */ /* 0x000fe400000010ff */
[----:B------:R-:W-:-:S02]  /*2530*/  F2FP.BF16.F32.PACK_AB R7, R11, R10 ;  /* 0x0000000a0b07723e */ /* 0x000fc400000010ff */
[----:B------:R-:W-:Y:S02]  /*2540*/  F2FP.BF16.F32.PACK_AB R13, R15, R14 ;  /* 0x0000000e0f0d723e */ /* 0x000fe400000010ff */
[----:B------:R-:W-:Y:S01]  /*2550*/  F2FP.BF16.F32.PACK_AB R20, R21, R20 ;  /* 0x000000141514723e */ /* 0x000fe200000010ff */
[----:B--2---:R2:W-:Y:S01]  /*2560*/  STS.128 [R0+UR8], R4 ;  /* 0x0000000400007988 */ /* 0x0045e20008000c08 */
[----:B------:R-:W-:Y:S02]  /*2570*/  F2FP.BF16.F32.PACK_AB R14, R17, R16 ;  /* 0x00000010110e723e */ /* 0x000fe400000010ff */
[----:B------:R-:W-:Y:S02]  /*2580*/  F2FP.BF16.F32.PACK_AB R15, R19, R18 ;  /* 0x00000012130f723e */ /* 0x000fe400000010ff */
[----:B------:R-:W-:Y:S02]  /*2590*/  F2FP.BF16.F32.PACK_AB R21, R23, R22 ;  /* 0x000000161715723e */ /* 0x000fe400000010ff */
[----:B------:R-:W-:Y:S01]  /*25a0*/  F2FP.BF16.F32.PACK_AB R28, R29, R28 ;  /* 0x0000001c1d1c723e */ /* 0x000fe200000010ff */
[----:B------:R2:W-:Y:S01]  /*25b0*/  STS.128 [R2+UR8], R12 ;  /* 0x0000000c02007988 */ /* 0x0005e20008000c08 */
[----:B------:R-:W-:-:S02]  /*25c0*/  F2FP.BF16.F32.PACK_AB R22, R25, R24 ;  /* 0x000000181916723e */ /* 0x000fc400000010ff */
[----:B------:R-:W-:Y:S02]  /*25d0*/  F2FP.BF16.F32.PACK_AB R23, R27, R26 ;  /* 0x0000001a1b17723e */ /* 0x000fe400000010ff */
[----:B------:R-:W-:Y:S02]  /*25e0*/  F2FP.BF16.F32.PACK_AB R29, R31, R30 ;  /* 0x0000001e1f1d723e */ /* 0x000fe400000010ff */
[----:B------:R-:W-:Y:S01]  /*25f0*/  F2FP.BF16.F32.PACK_AB R36, R37, R36 ;  /* 0x000000242524723e */ /* 0x000fe200000010ff */
[----:B------:R2:W-:Y:S01]  /*2600*/  STS.128 [R3+UR8], R20 ;  /* 0x0000001403007988 */ /* 0x0005e20008000c08 */
[----:B------:R-:W-:Y:S02]  /*2610*/  F2FP.BF16.F32.PACK_AB R30, R33, R32 ;  /* 0x00000020211e723e */ /* 0x000fe400000010ff */
[----:B------:R-:W-:Y:S02]  /*2620*/  F2FP.BF16.F32.PACK_AB R31, R35, R34 ;  /* 0x00000022231f723e */ /* 0x000fe400000010ff */
[----:B------:R-:W-:-:S02]  /*2630*/  F2FP.BF16.F32.PACK_AB R37, R39, R38 ;  /* 0x000000262725723e */ /* 0x000fc400000010ff */
[----:B------:R-:W-:Y:S02]  /*2640*/  F2FP.BF16.F32.PACK_AB R44, R45, R44 ;  /* 0x0000002c2d2c723e */ /* 0x000fe400000010ff */
[----:B------:R-:W-:Y:S02]  /*2650*/  LOP3.LUT R8, R0, 0x30, RZ, 0x3c, !PT ;  /* 0x0000003000087812 */ /* 0x000fe400078e3cff */
[----:B------:R-:W-:Y:S02]  /*2660*/  F2FP.BF16.F32.PACK_AB R38, R41, R40 ;  /* 0x000000282926723e */ /* 0x000fe400000010ff */
[----:B------:R-:W-:Y:S01]  /*2670*/  F2FP.BF16.F32.PACK_AB R39, R43, R42 ;  /* 0x0000002a2b27723e */ /* 0x000fe200000010ff */
[----:B------:R2:W-:Y:S01]  /*2680*/  STS.128 [R8+UR8], R28 ;  /* 0x0000001c08007988 */ /* 0x0005e20008000c08 */
[----:B------:R-:W-:Y:S02]  /*2690*/  F2FP.BF16.F32.PACK_AB R45, R47, R46 ;  /* 0x0000002e2f2d723e */ /* 0x000fe400000010ff */
[----:B------:R-:W-:-:S02]  /*26a0*/  F2FP.BF16.F32.PACK_AB R52, R53, R52 ;  /* 0x000000343534723e */ /* 0x000fc400000010ff */
[C---:B------:R-:W-:Y:S02]  /*26b0*/  LOP3.LUT R9, R0.reuse, 0x40, RZ, 0x3c, !PT ;  /* 0x0000004000097812 */ /* 0x040fe400078e3cff */
[----:B------:R-:W-:Y:S02]  /*26c0*/  F2FP.BF16.F32.PACK_AB R46, R49, R48 ;  /* 0x00000030312e723e */ /* 0x000fe400000010ff */
[----:B------:R-:W-:Y:S01]  /*26d0*/  F2FP.BF16.F32.PACK_AB R47, R51, R50 ;  /* 0x00000032332f723e */ /* 0x000fe200000010ff */
[----:B------:R2:W-:Y:S01]  /*26e0*/  STS.128 [R9+UR8], R36 ;  /* 0x0000002409007988 */ /* 0x0005e20008000c08 */
[----:B------:R-:W-:Y:S02]  /*26f0*/  F2FP.BF16.F32.PACK_AB R53, R55, R54 ;  /* 0x000000363735723e */ /* 0x000fe400000010ff */
[----:B------:R-:W-:Y:S02]  /*2700*/  F2FP.BF16.F32.PACK_AB R60, R61, R60 ;  /* 0x0000003c3d3c723e */ /* 0x000fe400000010ff */
[----:B------:R-:W-:-:S02]  /*2710*/  LOP3.LUT R10, R0, 0x50, RZ, 0x3c, !PT ;  /* 0x00000050000a7812 */ /* 0x000fc400078e3cff */
[----:B------:R-:W-:Y:S02]  /*2720*/  F2FP.BF16.F32.PACK_AB R54, R57, R56 ;  /* 0x000000383936723e */ /* 0x000fe400000010ff */
[----:B------:R-:W-:Y:S01]  /*2730*/  F2FP.BF16.F32.PACK_AB R55, R59, R58 ;  /* 0x0000003a3b37723e */ /* 0x000fe200000010ff */
[----:B------:R2:W-:Y:S01]  /*2740*/  STS.128 [R10+UR8], R44 ;  /* 0x0000002c0a007988 */ /* 0x0005e20008000c08 */
[----:B------:R-:W-:Y:S02]  /*2750*/  F2FP.BF16.F32.PACK_AB R61, R63, R62 ;  /* 0x0000003e3f3d723e */ /* 0x000fe400000010ff */
[C---:B------:R-:W-:Y:S02]  /*2760*/  LOP3.LUT R11, R0.reuse, 0x60, RZ, 0x3c, !PT ;  /* 0x00000060000b7812 */ /* 0x040fe400078e3cff */
[----:B------:R-:W-:Y:S02]  /*2770*/  F2FP.BF16.F32.PACK_AB R62, R65, R64 ;  /* 0x00000040413e723e */ /* 0x000fe400000010ff */
[----:B------:R-:W-:Y:S01]  /*2780*/  F2FP.BF16.F32.PACK_AB R63, R67, R66 ;  /* 0x00000042433f723e */ /* 0x000fe200000010ff */
[----:B------:R2:W-:Y:S01]  /*2790*/  STS.128 [R11+UR8], R52 ;  /* 0x000000340b007988 */ /* 0x0005e20008000c08 */
[----:B------:R-:W-:-:S05]  /*27a0*/  LOP3.LUT R16, R0, 0x70, RZ, 0x3c, !PT ;  /* 0x0000007000107812 */ /* 0x000fca00078e3cff */
[----:B------:R2:W-:Y:S01]  /*27b0*/  STS.128 [R16+UR8], R60 ;  /* 0x0000003c10007988 */ /* 0x0005e20008000c08 */
[----:B------:R3:W-:Y:S06]  /*27c0*/  MEMBAR.ALL.CTA ;  /* 0x0000000000007992 */ /* 0x0007ec0000008000 */
[----:B---3--:R-:W3:Y:S02]  /*27d0*/  FENCE.VIEW.ASYNC.S ;  /* 0x00000000000073c6 */ /* 0x008ee40000000000 */
[----:B---3--:R-:W-:Y:S06]  /*27e0*/  BAR.SYNC.DEFER_BLOCKING 0x0 ;  /* 0x0000000000007b1d */ /* 0x008fec0000010000 */
[----:B------:R2:W-:Y:S01]  /*27f0*/  @UP1 UTMASTG.2D [UR8], [UR20] ;  /* 0x00000008140013b5 */ /* 0x0005e20008008000 */
[----:B------:R0:W-:Y:S01]  /*2800*/  UTMACMDFLUSH ;  /* 0x00000000000079b7 */ /* 0x0001e20000000000 */
[----:B------:R-:W-:-:S04]  /*2810*/  DEPBAR.LE SB0, 0x0 ;  /* 0x000080000000791a */ /* 0x000fc80000000000 */
[----:B------:R-:W-:Y:S08]  /*2820*/  BAR.SYNC.DEFER_BLOCKING 0x0 ;  /* 0x0000000000007b1d */ /* 0x000ff00000010000 */
[----:B------:R-:W-:Y:S06]  /*2830*/  BAR.SYNC.DEFER_BLOCKING 0x0 ;  /* 0x0000000000007b1d */ /* 0x000fec0000010000 */
[----:B--2---:R-:W-:Y:S05]  /*2840*/  @P2 BRA `(.L_x_67) ;  /* 0x0000000000a02947 */ /* 0x004fea0003800000 */
[----:B------:R-:W2:Y:S01]  /*2850*/  S2UR UR5, SR_CgaCtaId ;  /* 0x00000000000579c3 */ /* 0x000ea20000008800 */
[----:B------:R-:W-:Y:S01]  /*2860*/  NOP ;  /* 0x0000000000007918 */ /* 0x000fe20000000000 */
[----:B------:R-:W-:Y:S01]  /*2870*/  UMOV UR4, 0x50 ;  /* 0x0000005000047882 */ /* 0x000fe20000000000 */
[----:B------:R-:W-:Y:S02]  /*2880*/  IMAD.U32 R0, RZ, RZ, UR23 ;  /* 0x00000017ff007e24 */ /* 0x000fe4000f8e00ff */
[----:B------:R-:W-:Y:S02]  /*2890*/  IMAD.MOV.U32 R3, RZ, RZ, 0x3 ;  /* 0x00000003ff037424 */ /* 0x000fe400078e00ff */
[----:B------:R-:W-:Y:S01]  /*28a0*/  IMAD.MOV.U32 R7, RZ, RZ, 0x1 ;  /* 0x00000001ff077424 */ /* 0x000fe200078e00ff */
[----:B------:R-:W-:-:S04]  /*28b0*/  LOP3.LUT R0, R0, 0xffff, RZ, 0xc0, !PT ;  /* 0x0000ffff00007812 */ /* 0x000fc800078ec0ff */
[----:B------:R-:W-:-:S05]  /*28c0*/  SHF.R.U32.HI R0, RZ, 0x5, R0 ;  /* 0x00000005ff007819 */ /* 0x000fca0000011600 */
[----:B------:R-:W-:Y:S01]  /*28d0*/  VIADD R2, R0, 0x10 ;  /* 0x0000001000027836 */ /* 0x000fe20000000000 */
[----:B------:R-:W-:Y:S01]  /*28e0*/  SHF.L.U32 R0, R3, R0, RZ ;  /* 0x0000000003007219 */ /* 0x000fe200000006ff */
[----:B--2---:R-:W-:-:S03]  /*28f0*/  ULEA UR6, UR5, UR4, 0x18 ;  /* 0x0000000405067291 */ /* 0x004fc6000f8ec0ff */
[----:B------:R-:W-:-:S04]  /*2900*/  SHF.L.U32 R3, R7, R2, RZ ;  /* 0x0000000207037219 */ /* 0x000fc800000006ff */
[----:B------:R-:W-:Y:S02]  /*2910*/  LOP3.LUT R0, R3, R0, RZ, 0xfc, !PT ;  /* 0x0000000003007212 */ /* 0x000fe400078efcff */
[----:B------:R-:W2:Y:S02]  /*2920*/  LDS R5, [UR6] ;  /* 0x00000006ff057984 */ /* 0x000ea40008000800 */
[C---:B------:R-:W-:Y:S02]  /*2930*/  LOP3.LUT R2, R0.reuse, 0xffff, RZ, 0xc0, !PT ;  /* 0x0000ffff00027812 */ /* 0x040fe400078ec0ff */
[----:B--2---:R-:W-:-:S04]  /*2940*/  LOP3.LUT R3, R0, 0xffff, R5, 0x80, !PT ;  /* 0x0000ffff00037812 */ /* 0x004fc800078e8005 */
[----:B------:R-:W-:-:S13]  /*2950*/  ISETP.NE.AND P0, PT, R3, R2, PT ;  /* 0x000000020300720c */ /* 0x000fda0003f05270 */
[----:B------:R-:W-:Y:S05]  /*2960*/  @P0 BRA `(.L_x_68) ;  /* 0x0000000000500947 */ /* 0x000fea0003800000 */
[----:B------:R-:W-:Y:S02]  /*2970*/  SHF.R.U32.HI R5, RZ, 0x10, R5 ;  /* 0x00000010ff057819 */ /* 0x000fe40000011605 */
[----:B------:R-:W-:-:S04]  /*2980*/  SHF.R.U32.HI R2, RZ, 0x10, R0 ;  /* 0x00000010ff027819 */ /* 0x000fc80000011600 */
[----:B------:R-:W-:-:S04]  /*2990*/  LOP3.LUT R5, R5, R2, RZ, 0xc0, !PT ;  /* 0x0000000205057212 */ /* 0x000fc800078ec0ff */
[----:B------:R-:W-:-:S13]  /*29a0*/  ISETP.NE.AND P0, PT, R5, R2, PT ;  /* 0x000000020500720c */ /* 0x000fda0003f05270 */
[----:B------:R-:W-:Y:S05]  /*29b0*/  @P0 BRA `(.L_x_69) ;  /* 0x0000000000300947 */ /* 0x000fea0003800000 */
[----:B------:R-:W-:Y:S01]  /*29c0*/  R2UR UR4, R0 ;  /* 0x00000000000472ca */ /* 0x000fe200000e0000 */
[----:B------:R-:W-:Y:S01]  /*29d0*/  VOTEU.ANY UR5, UPT, PT ;  /* 0x0000000000057886 */ /* 0x000fe200038e0100 */
[----:B------:R-:W2:Y:S01]  /*29e0*/  S2R R0, SR_LANEID ;  /* 0x0000000000007919 */ /* 0x000ea20000000000 */
[----:B------:R-:W-:-:S10]  /*29f0*/  UFLO.U32 UR5, UR5 ;  /* 0x00000005000572bd */ /* 0x000fd400080e0000 */
[----:B------:R-:W-:-:S06]  /*2a00*/  ULOP3.LUT UR4, URZ, UR4, URZ, 0x33, !UPT ;  /* 0x00000004ff047292 */ /* 0x000fcc000f8e33ff */
[----:B------:R-:W-:-:S04]  /*2a10*/  IMAD.U32 R2, RZ, RZ, UR4 ;  /* 0x00000004ff027e24 */ /* 0x000fc8000f8e00ff */
[----:B------:R-:W3:Y:S02]  /*2a20*/  REDUX UR7, R2 ;  /* 0x00000000020773c4 */ /* 0x000ee40000000000 */
[----:B------:R4:W-:Y:S01]  /*2a30*/  UTCATOMSWS.AND URZ, UR4 ;  /* 0x0000000400ff79e3 */ /* 0x0009e20008000000 */
[----:B--2---:R-:W-:Y:S01]  /*2a40*/  ISETP.EQ.U32.AND P0, PT, R0, UR5, PT ;  /* 0x0000000500007c0c */ /* 0x004fe2000bf02070 */
[----:B---3--:R-:W-:-:S12]  /*2a50*/  IMAD.U32 R0, RZ, RZ, UR7 ;  /* 0x00000007ff007e24 */ /* 0x008fd8000f8e00ff */
[----:B------:R4:W-:Y:S01]  /*2a60*/  @P0 ATOMS.AND RZ, [UR6], R0 ;  /* 0x00000000ffff098c */ /* 0x0009e2000a800006 */
[----:B------:R-:W-:Y:S05]  /*2a70*/  BRA `(.L_x_67) ;  /* 0x0000000000147947 */ /* 0x000fea0003800000 */
.L_x_69:
[----:B------:R-:W-:-:S07]  /*2a80*/  MOV R2, 0x2aa0 ;  /* 0x00002aa000027802 */ /* 0x000fce0000000f00 */
[----:B-1----:R-:W-:Y:S05]  /*2a90*/  CALL.REL.NOINC `($__internal_0_$__cuda_sm10x_tcgen05_guardrail_trap_col_being_dealloced_not_returned_by_alloc) ;  /* 0x0000000000447944 */ /* 0x002fea0003c00000 */
[----:B------:R-:W-:Y:S05]  /*2aa0*/  BRA `(.L_x_67) ;  /* 0x0000000000087947 */ /* 0x000fea0003800000 */
.L_x_68:
[----:B------:R-:W-:-:S07]  /*2ab0*/  MOV R2, 0x2ad0 ;  /* 0x00002ad000027802 */ /* 0x000fce0000000f00 */
[----:B-1----:R-:W-:Y:S05]  /*2ac0*/  CALL.REL.NOINC `($__internal_2_$__cuda_sm10x_tcgen05_guardrail_trap_unallocated_columns_being_dealloced) ;  /* 0x0000000000507944 */ /* 0x002fea0003c00000 */
.L_x_67:
[----:B------:R-:W-:Y:S01]  /*2ad0*/  NOP ;  /* 0x0000000000007918 */ /* 0x000fe20000000000 */
[----:B----4-:R-:W-:Y:S05]  /*2ae0*/  EXIT ;  /* 0x000000000000794d */ /* 0x010fea0003800000 */
.L_x_56:
[----:B------:R-:W2:Y:S02]  /*2af0*/  SYNCS.PHASECHK.TRANS64.TRYWAIT P0, [UR8+0xc000], RZ ;  /* 0x00c000ffff0075a7 */ /* 0x000ea40008001108 */
[----:B--2---:R-:W-:Y:S05]  /*2b00*/  @!P0 BRA `(.L_x_56) ;  /* 0xfffffffc00f88947 */ /* 0x004fea000383ffff */
[----:B------:R-:W-:Y:S05]  /*2b10*/  BRA `(.L_x_70) ;  /* 0xffffffec00f87947 */ /* 0x000fea000383ffff */
.L_x_58:
[----:B------:R-:W2:Y:S02]  /*2b20*/  SYNCS.PHASECHK.TRANS64.TRYWAIT P1, [UR8+0xc010], RZ ;  /* 0x00c010ffff0075a7 */ /* 0x000ea40008021108 */
[----:B--2---:R-:W-:Y:S05]  /*2b30*/  @!P1 BRA `(.L_x_58) ;  /* 0xfffffffc00f89947 */ /* 0x004fea000383ffff */
[----:B------:R-:W-:Y:S05]  /*2b40*/  BRA `(.L_x_71) ;  /* 0xfffffff000947947 */ /* 0x000fea000383ffff */
.L_x_59:
[----:B------:R-:W3:Y:S02]  /*2b50*/  SYNCS.PHASECHK.TRANS64.TRYWAIT P0, [UR28+0xc000], R2 ;  /* 0x00c00002ff0075a7 */ /* 0x000ee4000800111c */
[----:B---3--:R-:W-:Y:S05]  /*2b60*/  @!P0 BRA `(.L_x_59) ;  /* 0xfffffffc00f88947 */ /* 0x008fea000383ffff */
[----:B------:R-:W-:Y:S05]  /*2b70*/  BRA `(.L_x_72) ;  /* 0xfffffff400147947 */ /* 0x000fea000383ffff */
.L_x_61:
[----:B------:R-:W3:Y:S02]  /*2b80*/  SYNCS.PHASECHK.TRANS64.TRYWAIT P0, [UR28+0xc010], R2 ;  /* 0x00c01002ff0075a7 */ /* 0x000ee4000800111c */
[----:B---3--:R-:W-:Y:S05]  /*2b90*/  @!P0 BRA `(.L_x_61) ;  /* 0xfffffffc00f88947 */ /* 0x008fea000383ffff */
[----:B------:R-:W-:Y:S05]  /*2ba0*/  BRA `(.L_x_73) ;  /* 0xfffffff400bc7947 */ /* 0x000fea000383ffff */
        .weak           $__internal_0_$__cuda_sm10x_tcgen05_guardrail_trap_col_being_dealloced_not_returned_by_alloc
        .type           $__internal_0_$__cuda_sm10x_tcgen05_guardrail_trap_col_being_dealloced_not_returned_by_alloc,@function
        .size           $__internal_0_$__cuda_sm10x_tcgen05_guardrail_trap_col_being_dealloced_not_returned_by_alloc,($__internal_1_$__cuda_sm10x_tcgen05_guardrail_trap_phase_invalid_during_alloc - $__internal_0_$__cuda_sm10x_tcgen05_guardrail_trap_col_being_dealloced_not_returned_by_alloc)
$__internal_0_$__cuda_sm10x_tcgen05_guardrail_trap_col_being_dealloced_not_returned_by_alloc:
[----:B------:R-:W-:Y:S05]  /*2bb0*/  BPT.TRAP 0x1 ;  /* 0x000000040000795c */ /* 0x000fea0000300000 */
[----:B------:R-:W-:-:S04]  /*2bc0*/  IMAD.MOV.U32 R3, RZ, RZ, 0x0 ;  /* 0x00000000ff037424 */ /* 0x000fc800078e00ff */
[----:B------:R-:W-:Y:S05]  /*2bd0*/  RET.REL.NODEC R2 `(gluon_tcgen05) ;  /* 0xffffffd402087950 */ /* 0x000fea0003c3ffff */
        .weak           $__internal_1_$__cuda_sm10x_tcgen05_guardrail_trap_phase_invalid_during_alloc
        .type           $__internal_1_$__cuda_sm10x_tcgen05_guardrail_trap_phase_invalid_during_alloc,@function
        .size           $__internal_1_$__cuda_sm10x_tcgen05_guardrail_trap_phase_invalid_during_alloc,($__internal_2_$__cuda_sm10x_tcgen05_guardrail_trap_unallocated_columns_being_dealloced - $__internal_1_$__cuda_sm10x_tcgen05_guardrail_trap_phase_invalid_during_alloc)
$__internal_1_$__cuda_sm10x_tcgen05_guardrail_trap_phase_invalid_during_alloc:
[----:B------:R-:W-:Y:S05]  /*2be0*/  BPT.TRAP 0x1 ;  /* 0x000000040000795c */ /* 0x000fea0000300000 */
[----:B------:R-:W-:-:S04]  /*2bf0*/  IMAD.MOV.U32 R3, RZ, RZ, 0x0 ;  /* 0x00000000ff037424 */ /* 0x000fc800078e00ff */
[----:B------:R-:W-:Y:S05]  /*2c00*/  RET.REL.NODEC R2 `(gluon_tcgen05) ;  /* 0xffffffd002fc7950 */ /* 0x000fea0003c3ffff */
        .weak           $__internal_2_$__cuda_sm10x_tcgen05_guardrail_trap_unallocated_columns_being_dealloced
        .type           $__internal_2_$__cuda_sm10x_tcgen05_guardrail_trap_unallocated_columns_being_dealloced,@function
        .size           $__internal_2_$__cuda_sm10x_tcgen05_guardrail_trap_unallocated_columns_being_dealloced,(.L_x_77 - $__internal_2_$__cuda_sm10x_tcgen05_guardrail_trap_unallocated_columns_being_dealloced)
$__internal_2_$__cuda_sm10x_tcgen05_guardrail_trap_unallocated_columns_being_dealloced:
[----:B------:R-:W-:Y:S05]  /*2c10*/  BPT.TRAP 0x1 ;  /* 0x000000040000795c */ /* 0x000fea0000300000 */
[----:B------:R-:W-:-:S04]  /*2c20*/  IMAD.MOV.U32 R3, RZ, RZ, 0x0 ;  /* 0x00000000ff037424 */ /* 0x000fc800078e00ff */
[----:B------:R-:W-:Y:S05]  /*2c30*/  RET.REL.NODEC R2 `(gluon_tcgen05) ;  /* 0xffffffd002f07950 */ /* 0x000fea0003c3ffff */
.L_x_74:
[----:B------:R-:W-:-:S00]  /*2c40*/  BRA `(.L_x_74) ;  /* 0xfffffffc00fc7947 */ /* 0x000fc0000383ffff */
[----:B------:R-:W-:-:S00]  /*2c50*/  NOP ;  /* 0x0000000000007918 */ /* 0x000fc00000000000 */
        /* <DEDUP_REMOVED lines=10> */
.L_x_77:


//--------------------- .nv.shared.gluon_tcgen05  --------------------------
	.section	.nv.shared.gluon_tcgen05,"aw",@nobits
	.sectionflags	@""
	.align	16
	.zero		1024


//--------------------- .nv.shared.reserved.0     --------------------------
	.section	.nv.shared.reserved.0,"aw",@nobits
	.align	8
	.weak		__nv_reservedSMEM_offset_0_alias
	.size		__nv_reservedSMEM_offset_0_alias, 0, 64
	.other		__nv_reservedSMEM_offset_0_alias,@"STO_CUDA_RESERVED_SHARED STV_DEFAULT"
__nv_reservedSMEM_offset_0_alias:
	.zero		0
.nv.shared.reserved.0:
	.zero		64
	.weak		__nv_reservedSMEM_allocation_phase
	.type		__nv_reservedSMEM_allocation_phase,@object
	.size		__nv_reservedSMEM_allocation_phase,(.L_0 - __nv_reservedSMEM_allocation_phase)
__nv_reservedSMEM_allocation_phase:
	.zero		1
.L_0:
	.zero		7
	.weak		__nv_reservedSMEM_devtool_atexit_pc
	.type		__nv_reservedSMEM_devtool_atexit_pc,@object
	.size		__nv_reservedSMEM_devtool_atexit_pc,(__nv_reservedSMEM_allocation_mask - __nv_reservedSMEM_devtool_atexit_pc)
__nv_reservedSMEM_devtool_atexit_pc:
	.zero		8
	.weak		__nv_reservedSMEM_allocation_mask
	.type		__nv_reservedSMEM_allocation_mask,@object
	.size		__nv_reservedSMEM_allocation_mask,(.L_2 - __nv_reservedSMEM_allocation_mask)
__nv_reservedSMEM_allocation_mask:
	.zero		4
.L_2:


//--------------------- .nv.constant0.gluon_tcgen05 --------------------------
	.section	.nv.constant0.gluon_tcgen05,"a",@progbits
	.sectionflags	@""
	.align	4
.nv.constant0.gluon_tcgen05:
	.zero		976


//--------------------- SYMBOLS --------------------------

	.type		.nv.reservedSmem.offset0,@object
	.size		.nv.reservedSmem.offset0,0x4
	.type		.nv.reservedSmem.cap,@object
	.size		.nv.reservedSmem.cap,0x4
